	.target	sm_90a

	.elftype	@"ET_EXEC"


//--------------------- .note.nv.tkinfo           --------------------------
	.section	.note.nv.tkinfo,"",@"SHT_NOTE"
	.sectionflags	@"SHF_NOTE_NV_TKINFO"
	.tkinfo
        /*0018*/ 	.word	0x00000002
        /*0030*/ 	.string	""
        /*0030*/ 	.string	"ptxas"
        /*0030*/ 	.string	"Cuda compilation tools, release 13.0, V13.0.88"
        /*0030*/ 	.string	"Build cuda_13.0.r13.0/compiler.36424714_0"
        /*0030*/ 	.string	"-arch sm_90a -m 64 "



//--------------------- .note.nv.cuinfo           --------------------------
	.section	.note.nv.cuinfo,"",@"SHT_NOTE"
	.sectionflags	@"SHF_NOTE_NV_CUINFO"
        /*0018*/ 	.short	0x0002
        /*001a*/ 	.short	0x005a
        /*001c*/ 	.short	0x0082
	.zero		2


//--------------------- .nv.info                  --------------------------
	.section	.nv.info,"",@"SHT_CUDA_INFO"
	.align	4


	//----- nvinfo : EIATTR_REGCOUNT
	.align		4
        /*0000*/ 	.byte	0x04, 0x2f
        /*0002*/ 	.short	(.L_16 - .L_15)
	.align		4
.L_15:
        /*0004*/ 	.word	index@(_ZN7cutlass13device_kernelINS_4gemm6kernel13GemmUniversalIN4cute5tupleIJiiiiEEENS1_10collective13CollectiveMmaINS1_39MainloopSm90TmaGmmaRmemAWarpSpecializedILi5ENS5_IJNS4_1CILi1EEESB_SB_EEENS1_32KernelTmaWarpSpecializedPingpongEEENS5_IJNSA_ILi64EEENSA_ILi256EEENSA_ILi128EEEEEENS_12float_e5m2_tENS5_IJSB_llEEENS_12float_e4m3_tENS5_IJlSB_lEEENS4_8TiledMMAINS4_8MMA_AtomIJNS4_4SM904GMMA31MMA_64x256x32_F32E5M2E4M3_RS_TNILNSQ_7ScaleInE1ELSS_1EEEEEENS4_6LayoutISC_NS5_IJNSA_ILi0EEESW_SW_EEEEENS5_IJNS4_10UnderscoreESZ_SZ_EEEEENS4_13SM90_TMA_LOADENS4_14ComposedLayoutINS4_7SwizzleILi2ELi4ELi3EEENS4_18smem_ptr_flag_bitsILi8EEENSV_INS5_IJSF_NSA_ILi8EEEEEENS5_IJSB_SF_EEEEEEENS4_9Copy_AtomIJNS4_39AutoVectorizingCopyWithAssumedAlignmentILi128EEESJ_EEENS4_8identityES12_NS13_INS14_ILi3ELi4ELi3EEES17_NSV_INS5_IJS18_SH_EEENS5_IJSH_SB_EEEEEEEvS1H_EENS_8epilogue10collective6detail29Sm90TmaWarpSpecializedAdapterINS1P_15DefaultEpilogueISJ_SM_SM_NS1O_6thread17LinearCombinationISJ_Li1EffLNS1T_9ScaleType4KindE0ELNS_15FloatRoundStyleE2ESJ_EENS1_15EpilogueDefaultEEEEEvvEEEEvNT_6ParamsE)
        /*0008*/ 	.word	0x000000a8


	//----- nvinfo : EIATTR_FRAME_SIZE
	.align		4
.L_16:
        /*000c*/ 	.byte	0x04, 0x11
        /*000e*/ 	.short	(.L_18 - .L_17)
	.align		4
.L_17:
        /*0010*/ 	.word	index@(_ZN7cutlass13device_kernelINS_4gemm6kernel13GemmUniversalIN4cute5tupleIJiiiiEEENS1_10collective13CollectiveMmaINS1_39MainloopSm90TmaGmmaRmemAWarpSpecializedILi5ENS5_IJNS4_1CILi1EEESB_SB_EEENS1_32KernelTmaWarpSpecializedPingpongEEENS5_IJNSA_ILi64EEENSA_ILi256EEENSA_ILi128EEEEEENS_12float_e5m2_tENS5_IJSB_llEEENS_12float_e4m3_tENS5_IJlSB_lEEENS4_8TiledMMAINS4_8MMA_AtomIJNS4_4SM904GMMA31MMA_64x256x32_F32E5M2E4M3_RS_TNILNSQ_7ScaleInE1ELSS_1EEEEEENS4_6LayoutISC_NS5_IJNSA_ILi0EEESW_SW_EEEEENS5_IJNS4_10UnderscoreESZ_SZ_EEEEENS4_13SM90_TMA_LOADENS4_14ComposedLayoutINS4_7SwizzleILi2ELi4ELi3EEENS4_18smem_ptr_flag_bitsILi8EEENSV_INS5_IJSF_NSA_ILi8EEEEEENS5_IJSB_SF_EEEEEEENS4_9Copy_AtomIJNS4_39AutoVectorizingCopyWithAssumedAlignmentILi128EEESJ_EEENS4_8identityES12_NS13_INS14_ILi3ELi4ELi3EEES17_NSV_INS5_IJS18_SH_EEENS5_IJSH_SB_EEEEEEEvS1H_EENS_8epilogue10collective6detail29Sm90TmaWarpSpecializedAdapterINS1P_15DefaultEpilogueISJ_SM_SM_NS1O_6thread17LinearCombinationISJ_Li1EffLNS1T_9ScaleType4KindE0ELNS_15FloatRoundStyleE2ESJ_EENS1_15EpilogueDefaultEEEEEvvEEEEvNT_6ParamsE)
        /*0014*/ 	.word	0x00000000


	//----- nvinfo : EIATTR_MIN_STACK_SIZE
	.align		4
.L_18:
        /*0018*/ 	.byte	0x04, 0x12
        /*001a*/ 	.short	(.L_20 - .L_19)
	.align		4
.L_19:
        /*001c*/ 	.word	index@(_ZN7cutlass13device_kernelINS_4gemm6kernel13GemmUniversalIN4cute5tupleIJiiiiEEENS1_10collective13CollectiveMmaINS1_39MainloopSm90TmaGmmaRmemAWarpSpecializedILi5ENS5_IJNS4_1CILi1EEESB_SB_EEENS1_32KernelTmaWarpSpecializedPingpongEEENS5_IJNSA_ILi64EEENSA_ILi256EEENSA_ILi128EEEEEENS_12float_e5m2_tENS5_IJSB_llEEENS_12float_e4m3_tENS5_IJlSB_lEEENS4_8TiledMMAINS4_8MMA_AtomIJNS4_4SM904GMMA31MMA_64x256x32_F32E5M2E4M3_RS_TNILNSQ_7ScaleInE1ELSS_1EEEEEENS4_6LayoutISC_NS5_IJNSA_ILi0EEESW_SW_EEEEENS5_IJNS4_10UnderscoreESZ_SZ_EEEEENS4_13SM90_TMA_LOADENS4_14ComposedLayoutINS4_7SwizzleILi2ELi4ELi3EEENS4_18smem_ptr_flag_bitsILi8EEENSV_INS5_IJSF_NSA_ILi8EEEEEENS5_IJSB_SF_EEEEEEENS4_9Copy_AtomIJNS4_39AutoVectorizingCopyWithAssumedAlignmentILi128EEESJ_EEENS4_8identityES12_NS13_INS14_ILi3ELi4ELi3EEES17_NSV_INS5_IJS18_SH_EEENS5_IJSH_SB_EEEEEEEvS1H_EENS_8epilogue10collective6detail29Sm90TmaWarpSpecializedAdapterINS1P_15DefaultEpilogueISJ_SM_SM_NS1O_6thread17LinearCombinationISJ_Li1EffLNS1T_9ScaleType4KindE0ELNS_15FloatRoundStyleE2ESJ_EENS1_15EpilogueDefaultEEEEEvvEEEEvNT_6ParamsE)
        /*0020*/ 	.word	0x00000000
.L_20:


//--------------------- .nv.compat                --------------------------
	.section	.nv.compat,"",@"SHT_CUDA_COMPAT_INFO"
	.align	4
        /*0000*/ 	.byte	0x02, 0x09, 0x01, 0x00, 0x02, 0x02, 0x04, 0x00, 0x02, 0x05, 0x05, 0x00, 0x03, 0x07, 0x01, 0x01
        /*0010*/ 	.byte	0x02, 0x03, 0x01, 0x00, 0x02, 0x06, 0x01, 0x00, 0x04, 0x0b, 0x08, 0x00, 0x00, 0x00, 0x00, 0x00
        /*0020*/ 	.byte	0x00, 0x00, 0x00, 0x00


//--------------------- .nv.info._ZN7cutlass13device_kernelINS_4gemm6kernel13GemmUniversalIN4cute5tupleIJiiiiEEENS1_10collective13CollectiveMmaINS1_39MainloopSm90TmaGmmaRmemAWarpSpecializedILi5ENS5_IJNS4_1CILi1EEESB_SB_EEENS1_32KernelTmaWarpSpecializedPingpongEEENS5_IJNSA_ILi64EEENSA_ILi256EEENSA_ILi128EEEEEENS_12float_e5m2_tENS5_IJSB_llEEENS_12float_e4m3_tENS5_IJlSB_lEEENS4_8TiledMMAINS4_8MMA_AtomIJNS4_4SM904GMMA31MMA_64x256x32_F32E5M2E4M3_RS_TNILNSQ_7ScaleInE1ELSS_1EEEEEENS4_6LayoutISC_NS5_IJNSA_ILi0EEESW_SW_EEEEENS5_IJNS4_10UnderscoreESZ_SZ_EEEEENS4_13SM90_TMA_LOADENS4_14ComposedLayoutINS4_7SwizzleILi2ELi4ELi3EEENS4_18smem_ptr_flag_bitsILi8EEENSV_INS5_IJSF_NSA_ILi8EEEEEENS5_IJSB_SF_EEEEEEENS4_9Copy_AtomIJNS4_39AutoVectorizingCopyWithAssumedAlignmentILi128EEESJ_EEENS4_8identityES12_NS13_INS14_ILi3ELi4ELi3EEES17_NSV_INS5_IJS18_SH_EEENS5_IJSH_SB_EEEEEEEvS1H_EENS_8epilogue10collective6detail29Sm90TmaWarpSpecializedAdapterINS1P_15DefaultEpilogueISJ_SM_SM_NS1O_6thread17LinearCombinationISJ_Li1EffLNS1T_9ScaleType4KindE0ELNS_15FloatRoundStyleE2ESJ_EENS1_15EpilogueDefaultEEEEEvvEEEEvNT_6ParamsE --------------------------
	.section	.nv.info._ZN7cutlass13device_kernelINS_4gemm6kernel13GemmUniversalIN4cute5tupleIJiiiiEEENS1_10collective13CollectiveMmaINS1_39MainloopSm90TmaGmmaRmemAWarpSpecializedILi5ENS5_IJNS4_1CILi1EEESB_SB_EEENS1_32KernelTmaWarpSpecializedPingpongEEENS5_IJNSA_ILi64EEENSA_ILi256EEENSA_ILi128EEEEEENS_12float_e5m2_tENS5_IJSB_llEEENS_12float_e4m3_tENS5_IJlSB_lEEENS4_8TiledMMAINS4_8MMA_AtomIJNS4_4SM904GMMA31MMA_64x256x32_F32E5M2E4M3_RS_TNILNSQ_7ScaleInE1ELSS_1EEEEEENS4_6LayoutISC_NS5_IJNSA_ILi0EEESW_SW_EEEEENS5_IJNS4_10UnderscoreESZ_SZ_EEEEENS4_13SM90_TMA_LOADENS4_14ComposedLayoutINS4_7SwizzleILi2ELi4ELi3EEENS4_18smem_ptr_flag_bitsILi8EEENSV_INS5_IJSF_NSA_ILi8EEEEEENS5_IJSB_SF_EEEEEEENS4_9Copy_AtomIJNS4_39AutoVectorizingCopyWithAssumedAlignmentILi128EEESJ_EEENS4_8identityES12_NS13_INS14_ILi3ELi4ELi3EEES17_NSV_INS5_IJS18_SH_EEENS5_IJSH_SB_EEEEEEEvS1H_EENS_8epilogue10collective6detail29Sm90TmaWarpSpecializedAdapterINS1P_15DefaultEpilogueISJ_SM_SM_NS1O_6thread17LinearCombinationISJ_Li1EffLNS1T_9ScaleType4KindE0ELNS_15FloatRoundStyleE2ESJ_EENS1_15EpilogueDefaultEEEEEvvEEEEvNT_6ParamsE,"",@"SHT_CUDA_INFO"
	.sectionflags	@""
	.align	4


	//----- nvinfo : EIATTR_CUDA_API_VERSION
	.align		4
        /*0000*/ 	.byte	0x04, 0x37
        /*0002*/ 	.short	(.L_22 - .L_21)
.L_21:
        /*0004*/ 	.word	0x00000082


	//----- nvinfo : EIATTR_KPARAM_INFO
	.align		4
.L_22:
        /*0008*/ 	.byte	0x04, 0x17
        /*000a*/ 	.short	(.L_24 - .L_23)
.L_23:
        /*000c*/ 	.word	0x00000000
        /*0010*/ 	.short	0x0000
        /*0012*/ 	.short	0x0070
        /*0014*/ 	.byte	0x00, 0xf0, 0x01, 0x10


	//----- nvinfo : EIATTR_SPARSE_MMA_MASK
	.align		4
.L_24:
        /*0018*/ 	.byte	0x03, 0x50
        /*001a*/ 	.short	0x0000


	//----- nvinfo : EIATTR_MAXREG_COUNT
	.align		4
        /*001c*/ 	.byte	0x03, 0x1b
        /*001e*/ 	.short	0x00a8


	//----- nvinfo : EIATTR_NUM_BARRIERS
	.align		4
        /*0020*/ 	.byte	0x02, 0x4c
        /*0022*/ 	.byte	0x01
	.zero		1


	//----- nvinfo : EIATTR_EXTERNS
	.align		4
        /*0024*/ 	.byte	0x04, 0x0f
        /*0026*/ 	.short	(.L_26 - .L_25)


	//   ....[0]....
	.align		4
.L_25:
        /*0028*/ 	.word	index@(__assertfail)


	//----- nvinfo : EIATTR_MERCURY_ISA_VERSION
	.align		4
.L_26:
        /*002c*/ 	.byte	0x03, 0x5f
        /*002e*/ 	.short	0x0101


	//----- nvinfo : EIATTR_INT_WARP_WIDE_INSTR_OFFSETS
	.align		4
        /*0030*/ 	.byte	0x04, 0x31
        /*0032*/ 	.short	(.L_28 - .L_27)


	//   ....[0]....
.L_27:
        /*0034*/ 	.word	0x000004b0


	//   ....[1]....
        /*0038*/ 	.word	0x000004c0


	//   ....[2]....
        /*003c*/ 	.word	0x00000530


	//   ....[3]....
        /*0040*/ 	.word	0x00000540


	//   ....[4]....
        /*0044*/ 	.word	0x00000550


	//   ....[5]....
        /*0048*/ 	.word	0x00000570


	//   ....[6]....
        /*004c*/ 	.word	0x000005d0


	//   ....[7]....
        /*0050*/ 	.word	0x000005f0


	//----- nvinfo : EIATTR_COOP_GROUP_MASK_REGIDS
	.align		4
.L_28:
        /*0054*/ 	.byte	0x04, 0x29
        /*0056*/ 	.short	(.L_30 - .L_29)


	//   ....[0]....
.L_29:
        /*0058*/ 	.word	0xffffffff


	//   ....[1]....
        /*005c*/ 	.word	0xffffffff


	//   ....[2]....
        /*0060*/ 	.word	0xffffffff


	//   ....[3]....
        /*0064*/ 	.word	0xffffffff


	//   ....[4]....
        /*0068*/ 	.word	0xffffffff


	//   ....[5]....
        /*006c*/ 	.word	0xffffffff


	//   ....[6]....
        /*0070*/ 	.word	0x0500000f


	//----- nvinfo : EIATTR_COOP_GROUP_INSTR_OFFSETS
	.align		4
.L_30:
        /*0074*/ 	.byte	0x04, 0x28
        /*0076*/ 	.short	(.L_32 - .L_31)


	//   ....[0]....
.L_31:
        /*0078*/ 	.word	0x00000050


	//   ....[1]....
        /*007c*/ 	.word	0x00000080


	//   ....[2]....
        /*0080*/ 	.word	0x00000180


	//   ....[3]....
        /*0084*/ 	.word	0x000003b0


	//   ....[4]....
        /*0088*/ 	.word	0x000003f0


	//   ....[5]....
        /*008c*/ 	.word	0x00000430


	//   ....[6]....
        /*0090*/ 	.word	0x0000e140


	//----- nvinfo : EIATTR_REG_RECONFIG
	.align		4
.L_32:
        /*0094*/ 	.byte	0x01, 0x54
	.zero		2


	//----- nvinfo : EIATTR_SYSCALL_OFFSETS
	.align		4
        /*0098*/ 	.byte	0x04, 0x46
        /*009a*/ 	.short	(.L_34 - .L_33)


	//   ....[0]....
.L_33:
        /*009c*/ 	.word	0x00001670


	//   ....[1]....
        /*00a0*/ 	.word	0x000017b0


	//   ....[2]....
        /*00a4*/ 	.word	0x000018a0


	//   ....[3]....
        /*00a8*/ 	.word	0x0000d100


	//   ....[4]....
        /*00ac*/ 	.word	0x0000d230


	//----- nvinfo : EIATTR_MBARRIER_INSTR_OFFSETS
	.align		4
.L_34:
        /*00b0*/ 	.byte	0x04, 0x39
        /*00b2*/ 	.short	(.L_36 - .L_35)


	//   ....[0]....
.L_35:
        /*00b4*/ 	.word	0x00000300
        /*00b8*/ 	.word	0x000000ff
        /*00bc*/ 	.word	0x00000000
        /*00c0*/ 	.short	0x0100
        /*00c2*/ 	.byte	0x05
	.zero		1


	//   ....[1]....
        /*00c4*/ 	.word	0x00000310
        /*00c8*/ 	.word	0x000000ff
        /*00cc*/ 	.word	0x00000028
        /*00d0*/ 	.short	0x0100
        /*00d2*/ 	.byte	0x05
	.zero		1


	//   ....[2]....
        /*00d4*/ 	.word	0x00000320
        /*00d8*/ 	.word	0x000000ff
        /*00dc*/ 	.word	0x00000008
        /*00e0*/ 	.short	0x0100
        /*00e2*/ 	.byte	0x05
	.zero		1


	//   ....[3]....
        /*00e4*/ 	.word	0x00000330
        /*00e8*/ 	.word	0x000000ff
        /*00ec*/ 	.word	0x00000030
        /*00f0*/ 	.short	0x0100
        /*00f2*/ 	.byte	0x05
	.zero		1


	//   ....[4]....
        /*00f4*/ 	.word	0x00000340
        /*00f8*/ 	.word	0x000000ff
        /*00fc*/ 	.word	0x00000010
        /*0100*/ 	.short	0x0100
        /*0102*/ 	.byte	0x05
	.zero		1


	//   ....[5]....
        /*0104*/ 	.word	0x00000350
        /*0108*/ 	.word	0x000000ff
        /*010c*/ 	.word	0x00000038
        /*0110*/ 	.short	0x0100
        /*0112*/ 	.byte	0x05
	.zero		1


	//   ....[6]....
        /*0114*/ 	.word	0x00000360
        /*0118*/ 	.word	0x000000ff
        /*011c*/ 	.word	0x00000018
        /*0120*/ 	.short	0x0100
        /*0122*/ 	.byte	0x05
	.zero		1


	//   ....[7]....
        /*0124*/ 	.word	0x00000370
        /*0128*/ 	.word	0x000000ff
        /*012c*/ 	.word	0x00000040
        /*0130*/ 	.short	0x0100
        /*0132*/ 	.byte	0x05
	.zero		1


	//   ....[8]....
        /*0134*/ 	.word	0x00000380
        /*0138*/ 	.word	0x000000ff
        /*013c*/ 	.word	0x00000020
        /*0140*/ 	.short	0x0100
        /*0142*/ 	.byte	0x05
	.zero		1


	//   ....[9]....
        /*0144*/ 	.word	0x00000390
        /*0148*/ 	.word	0x000000ff
        /*014c*/ 	.word	0x00000048
        /*0150*/ 	.short	0x0100
        /*0152*/ 	.byte	0x05
	.zero		1


	//   ....[10]....
        /*0154*/ 	.word	0x00000610
        /*0158*/ 	.word	0x000000ff
        /*015c*/ 	.word	0x00000080
        /*0160*/ 	.short	0x0100
        /*0162*/ 	.byte	0x05
	.zero		1


	//   ....[11]....
        /*0164*/ 	.word	0x00000620
        /*0168*/ 	.word	0x000000ff
        /*016c*/ 	.word	0x00000088
        /*0170*/ 	.short	0x0100
        /*0172*/ 	.byte	0x05
	.zero		1


	//   ....[12]....
        /*0174*/ 	.word	0x00000670
        /*0178*/ 	.word	0x000000ff
        /*017c*/ 	.word	0x00000060
        /*0180*/ 	.short	0x0100
        /*0182*/ 	.byte	0x0a
	.zero		1


	//   ....[13]....
        /*0184*/ 	.word	0x00000690
        /*0188*/ 	.word	0x000000ff
        /*018c*/ 	.word	0x00000068
        /*0190*/ 	.short	0x0100
        /*0192*/ 	.byte	0x0a
	.zero		1


	//   ....[14]....
        /*0194*/ 	.word	0x000006a0
        /*0198*/ 	.word	0x000000ff
        /*019c*/ 	.word	0x00000070
        /*01a0*/ 	.short	0x0100
        /*01a2*/ 	.byte	0x0a
	.zero		1


	//   ....[15]....
        /*01a4*/ 	.word	0x000006b0
        /*01a8*/ 	.word	0x000000ff
        /*01ac*/ 	.word	0x00000078
        /*01b0*/ 	.short	0x0100
        /*01b2*/ 	.byte	0x0a
	.zero		1


	//   ....[16]....
        /*01b4*/ 	.word	0x00001520
        /*01b8*/ 	.word	0x000000a8
        /*01bc*/ 	.word	0x00000000
        /*01c0*/ 	.short	0x010a
        /*01c2*/ 	.byte	0x2a
	.zero		1


	//   ....[17]....
        /*01c4*/ 	.word	0x00001960
        /*01c8*/ 	.word	0x00000003
        /*01cc*/ 	.word	0x00000000
        /*01d0*/ 	.short	0x010a
        /*01d2*/ 	.byte	0x3f
	.zero		1


	//   ....[18]....
        /*01d4*/ 	.word	0x000019a0
        /*01d8*/ 	.word	0x00000003
        /*01dc*/ 	.word	0x00000000
        /*01e0*/ 	.short	0x010a
        /*01e2*/ 	.byte	0x3f
	.zero		1


	//   ....[19]....
        /*01e4*/ 	.word	0x00001ab0
        /*01e8*/ 	.word	0x00000003
        /*01ec*/ 	.word	0x00000000
        /*01f0*/ 	.short	0x010a
        /*01f2*/ 	.byte	0x3f
	.zero		1


	//   ....[20]....
        /*01f4*/ 	.word	0x00002400
        /*01f8*/ 	.word	0x00000003
        /*01fc*/ 	.word	0x00000000
        /*0200*/ 	.short	0x010a
        /*0202*/ 	.byte	0x3f
	.zero		1


	//   ....[21]....
        /*0204*/ 	.word	0x00002720
        /*0208*/ 	.word	0x00000003
        /*020c*/ 	.word	0x00000000
        /*0210*/ 	.short	0x010a
        /*0212*/ 	.byte	0x3f
	.zero		1


	//   ....[22]....
        /*0214*/ 	.word	0x00002be0
        /*0218*/ 	.word	0x000000ff
        /*021c*/ 	.word	0x00000000
        /*0220*/ 	.short	0x0101
        /*0222*/ 	.byte	0x06
	.zero		1


	//   ....[23]....
        /*0224*/ 	.word	0x00002eb0
        /*0228*/ 	.word	0x00000003
        /*022c*/ 	.word	0x00000000
        /*0230*/ 	.short	0x010a
        /*0232*/ 	.byte	0x3f
	.zero		1


	//   ....[24]....
        /*0234*/ 	.word	0x00003650
        /*0238*/ 	.word	0x000000ff
        /*023c*/ 	.word	0x00000000
        /*0240*/ 	.short	0x0101
        /*0242*/ 	.byte	0x04
	.zero		1


	//   ....[25]....
        /*0244*/ 	.word	0x00003930
        /*0248*/ 	.word	0x00000000
        /*024c*/ 	.word	0x00000000
        /*0250*/ 	.short	0x0101
        /*0252*/ 	.byte	0x2c
	.zero		1


	//   ....[26]....
        /*0254*/ 	.word	0x000039f0
        /*0258*/ 	.word	0x000000ff
        /*025c*/ 	.word	0x00000000
        /*0260*/ 	.short	0x0101
        /*0262*/ 	.byte	0x06
	.zero		1


	//   ....[27]....
        /*0264*/ 	.word	0x00003ab0
        /*0268*/ 	.word	0x000000a8
        /*026c*/ 	.word	0x00000010
        /*0270*/ 	.short	0x010a
        /*0272*/ 	.byte	0x2a
	.zero		1


	//   ....[28]....
        /*0274*/ 	.word	0x0000c750
        /*0278*/ 	.word	0x00000004
        /*027c*/ 	.word	0x00000000
        /*0280*/ 	.short	0x0101
        /*0282*/ 	.byte	0x2c
	.zero		1


	//   ....[29]....
        /*0284*/ 	.word	0x0000d300
        /*0288*/ 	.word	0x00000006
        /*028c*/ 	.word	0x00000028
        /*0290*/ 	.short	0x010a
        /*0292*/ 	.byte	0x3f
	.zero		1


	//   ....[30]....
        /*0294*/ 	.word	0x0000d6e0
        /*0298*/ 	.word	0x00000003
        /*029c*/ 	.word	0x00000088
        /*02a0*/ 	.short	0x0101
        /*02a2*/ 	.byte	0x3f
	.zero		1


	//   ....[31]....
        /*02a4*/ 	.word	0x0000de10
        /*02a8*/ 	.word	0x00000005
        /*02ac*/ 	.word	0x00000000
        /*02b0*/ 	.short	0x010a
        /*02b2*/ 	.byte	0x3f
	.zero		1


	//   ....[32]....
        /*02b4*/ 	.word	0x0000de90
        /*02b8*/ 	.word	0x00000007
        /*02bc*/ 	.word	0x00000000
        /*02c0*/ 	.short	0x010a
        /*02c2*/ 	.byte	0x3f
	.zero		1


	//   ....[33]....
        /*02c4*/ 	.word	0x0000df20
        /*02c8*/ 	.word	0x00000008
        /*02cc*/ 	.word	0x00000000
        /*02d0*/ 	.short	0x010a
        /*02d2*/ 	.byte	0x3f
	.zero		1


	//   ....[34]....
        /*02d4*/ 	.word	0x0000dfb0
        /*02d8*/ 	.word	0x0000000b
        /*02dc*/ 	.word	0x00000000
        /*02e0*/ 	.short	0x010a
        /*02e2*/ 	.byte	0x3f
	.zero		1


	//   ....[35]....
        /*02e4*/ 	.word	0x0000e040
        /*02e8*/ 	.word	0x00000003
        /*02ec*/ 	.word	0x00000000
        /*02f0*/ 	.short	0x010a
        /*02f2*/ 	.byte	0x3f
	.zero		1


	//   ....[36]....
        /*02f4*/ 	.word	0x0000e0b0
        /*02f8*/ 	.word	0x00000000
        /*02fc*/ 	.word	0x00000000
        /*0300*/ 	.short	0x010a
        /*0302*/ 	.byte	0x3f
	.zero		1


	//   ....[37]....
        /*0304*/ 	.word	0x0000e170
        /*0308*/ 	.word	0x00000003
        /*030c*/ 	.word	0x00000000
        /*0310*/ 	.short	0x010a
        /*0312*/ 	.byte	0x3f
	.zero		1


	//   ....[38]....
        /*0314*/ 	.word	0x0000e1c0
        /*0318*/ 	.word	0x00000003
        /*031c*/ 	.word	0x00000000
        /*0320*/ 	.short	0x010a
        /*0322*/ 	.byte	0x3f
	.zero		1


	//   ....[39]....
        /*0324*/ 	.word	0x0000e210
        /*0328*/ 	.word	0x00000003
        /*032c*/ 	.word	0x00000000
        /*0330*/ 	.short	0x010a
        /*0332*/ 	.byte	0x3f
	.zero		1


	//   ....[40]....
        /*0334*/ 	.word	0x0000e270
        /*0338*/ 	.word	0x00000000
        /*033c*/ 	.word	0x00000010
        /*0340*/ 	.short	0x010a
        /*0342*/ 	.byte	0x3f
	.zero		1


	//   ....[41]....
        /*0344*/ 	.word	0x0000e340
        /*0348*/ 	.word	0x00000006
        /*034c*/ 	.word	0x00000028
        /*0350*/ 	.short	0x010a
        /*0352*/ 	.byte	0x3f
	.zero		1


	//   ....[42]....
        /*0354*/ 	.word	0x0000e410
        /*0358*/ 	.word	0x00000005
        /*035c*/ 	.word	0x00000000
        /*0360*/ 	.short	0x010a
        /*0362*/ 	.byte	0x3f
	.zero		1


	//   ....[43]....
        /*0364*/ 	.word	0x0000e460
        /*0368*/ 	.word	0x00000007
        /*036c*/ 	.word	0x00000000
        /*0370*/ 	.short	0x010a
        /*0372*/ 	.byte	0x3f
	.zero		1


	//   ....[44]....
        /*0374*/ 	.word	0x0000e4b0
        /*0378*/ 	.word	0x00000008
        /*037c*/ 	.word	0x00000000
        /*0380*/ 	.short	0x010a
        /*0382*/ 	.byte	0x3f
	.zero		1


	//   ....[45]....
        /*0384*/ 	.word	0x0000e500
        /*0388*/ 	.word	0x0000000b
        /*038c*/ 	.word	0x00000000
        /*0390*/ 	.short	0x010a
        /*0392*/ 	.byte	0x3f
	.zero		1


	//----- nvinfo : EIATTR_NUM_MBARRIERS
	.align		4
.L_36:
        /*0394*/ 	.byte	0x03, 0x38
        /*0396*/ 	.short	0x0010


	//----- nvinfo : EIATTR_EXIT_INSTR_OFFSETS
	.align		4
        /*0398*/ 	.byte	0x04, 0x1c
        /*039a*/ 	.short	(.L_38 - .L_37)


	//   ....[0]....
.L_37:
        /*039c*/ 	.word	0x000011d0


	//   ....[1]....
        /*03a0*/ 	.word	0x00001230


	//   ....[2]....
        /*03a4*/ 	.word	0x0000cda0


	//   ....[3]....
        /*03a8*/ 	.word	0x0000cdd0


	//   ....[4]....
        /*03ac*/ 	.word	0x0000e090


	//----- nvinfo : EIATTR_MAX_THREADS
	.align		4
.L_38:
        /*03b0*/ 	.byte	0x04, 0x05
        /*03b2*/ 	.short	(.L_40 - .L_39)
.L_39:
        /*03b4*/ 	.word	0x00000180
        /*03b8*/ 	.word	0x00000001
        /*03bc*/ 	.word	0x00000001


	//----- nvinfo : EIATTR_CRS_STACK_SIZE
	.align		4
.L_40:
        /*03c0*/ 	.byte	0x04, 0x1e
        /*03c2*/ 	.short	(.L_42 - .L_41)
.L_41:
        /*03c4*/ 	.word	0x00000000


	//----- nvinfo : EIATTR_CBANK_PARAM_SIZE
	.align		4
.L_42:
        /*03c8*/ 	.byte	0x03, 0x19
        /*03ca*/ 	.short	0x0470


	//----- nvinfo : EIATTR_PARAM_CBANK
	.align		4
        /*03cc*/ 	.byte	0x04, 0x0a
        /*03ce*/ 	.short	(.L_44 - .L_43)
	.align		4
.L_43:
        /*03d0*/ 	.word	index@(.nv.constant0._ZN7cutlass13device_kernelINS_4gemm6kernel13GemmUniversalIN4cute5tupleIJiiiiEEENS1_10collective13CollectiveMmaINS1_39MainloopSm90TmaGmmaRmemAWarpSpecializedILi5ENS5_IJNS4_1CILi1EEESB_SB_EEENS1_32KernelTmaWarpSpecializedPingpongEEENS5_IJNSA_ILi64EEENSA_ILi256EEENSA_ILi128EEEEEENS_12float_e5m2_tENS5_IJSB_llEEENS_12float_e4m3_tENS5_IJlSB_lEEENS4_8TiledMMAINS4_8MMA_AtomIJNS4_4SM904GMMA31MMA_64x256x32_F32E5M2E4M3_RS_TNILNSQ_7ScaleInE1ELSS_1EEEEEENS4_6LayoutISC_NS5_IJNSA_ILi0EEESW_SW_EEEEENS5_IJNS4_10UnderscoreESZ_SZ_EEEEENS4_13SM90_TMA_LOADENS4_14ComposedLayoutINS4_7SwizzleILi2ELi4ELi3EEENS4_18smem_ptr_flag_bitsILi8EEENSV_INS5_IJSF_NSA_ILi8EEEEEENS5_IJSB_SF_EEEEEEENS4_9Copy_AtomIJNS4_39AutoVectorizingCopyWithAssumedAlignmentILi128EEESJ_EEENS4_8identityES12_NS13_INS14_ILi3ELi4ELi3EEES17_NSV_INS5_IJS18_SH_EEENS5_IJSH_SB_EEEEEEEvS1H_EENS_8epilogue10collective6detail29Sm90TmaWarpSpecializedAdapterINS1P_15DefaultEpilogueISJ_SM_SM_NS1O_6thread17LinearCombinationISJ_Li1EffLNS1T_9ScaleType4KindE0ELNS_15FloatRoundStyleE2ESJ_EENS1_15EpilogueDefaultEEEEEvvEEEEvNT_6ParamsE)
        /*03d4*/ 	.short	0x0210
        /*03d6*/ 	.short	0x0470


	//----- nvinfo : EIATTR_SW_WAR
	.align		4
.L_44:
        /*03d8*/ 	.byte	0x04, 0x36
        /*03da*/ 	.short	(.L_46 - .L_45)
.L_45:
        /*03dc*/ 	.word	0x00000008
.L_46:


//--------------------- .nv.callgraph             --------------------------
	.section	.nv.callgraph,"",@"SHT_CUDA_CALLGRAPH"
	.align	4
	.sectionentsize	8
	.align		4
        /*0000*/ 	.word	0x00000000
	.align		4
        /*0004*/ 	.word	0xffffffff
	.align		4
        /*0008*/ 	.word	index@(_ZN7cutlass13device_kernelINS_4gemm6kernel13GemmUniversalIN4cute5tupleIJiiiiEEENS1_10collective13CollectiveMmaINS1_39MainloopSm90TmaGmmaRmemAWarpSpecializedILi5ENS5_IJNS4_1CILi1EEESB_SB_EEENS1_32KernelTmaWarpSpecializedPingpongEEENS5_IJNSA_ILi64EEENSA_ILi256EEENSA_ILi128EEEEEENS_12float_e5m2_tENS5_IJSB_llEEENS_12float_e4m3_tENS5_IJlSB_lEEENS4_8TiledMMAINS4_8MMA_AtomIJNS4_4SM904GMMA31MMA_64x256x32_F32E5M2E4M3_RS_TNILNSQ_7ScaleInE1ELSS_1EEEEEENS4_6LayoutISC_NS5_IJNSA_ILi0EEESW_SW_EEEEENS5_IJNS4_10UnderscoreESZ_SZ_EEEEENS4_13SM90_TMA_LOADENS4_14ComposedLayoutINS4_7SwizzleILi2ELi4ELi3EEENS4_18smem_ptr_flag_bitsILi8EEENSV_INS5_IJSF_NSA_ILi8EEEEEENS5_IJSB_SF_EEEEEEENS4_9Copy_AtomIJNS4_39AutoVectorizingCopyWithAssumedAlignmentILi128EEESJ_EEENS4_8identityES12_NS13_INS14_ILi3ELi4ELi3EEES17_NSV_INS5_IJS18_SH_EEENS5_IJSH_SB_EEEEEEEvS1H_EENS_8epilogue10collective6detail29Sm90TmaWarpSpecializedAdapterINS1P_15DefaultEpilogueISJ_SM_SM_NS1O_6thread17LinearCombinationISJ_Li1EffLNS1T_9ScaleType4KindE0ELNS_15FloatRoundStyleE2ESJ_EENS1_15EpilogueDefaultEEEEEvvEEEEvNT_6ParamsE)
	.align		4
        /*000c*/ 	.word	index@(__assertfail)
	.align		4
        /*0010*/ 	.word	0x00000000
	.align		4
        /*0014*/ 	.word	0xfffffffe
	.align		4
        /*0018*/ 	.word	0x00000000
	.align		4
        /*001c*/ 	.word	0xfffffffd
	.align		4
        /*0020*/ 	.word	0x00000000
	.align		4
        /*0024*/ 	.word	0xfffffffc


//--------------------- .nv.constant4             --------------------------
	.section	.nv.constant4,"a",@progbits
	.align	8
	.align		8
.nv.constant4:
        /*0000*/ 	.dword	__assertfail
	.align		8
        /*0008*/ 	.dword	__unnamed_1
	.align		8
        /*0010*/ 	.dword	__unnamed_2
	.align		8
        /*0018*/ 	.dword	_ZN40_INTERNAL_5c7576cc_4_k_cu_7cd98571_220494cuda3std3__45__cpo5beginE
	.align		8
        /*0020*/ 	.dword	_ZN40_INTERNAL_5c7576cc_4_k_cu_7cd98571_220494cuda3std3__45__cpo3endE
	.align		8
        /*0028*/ 	.dword	_ZN40_INTERNAL_5c7576cc_4_k_cu_7cd98571_220494cuda3std3__45__cpo6cbeginE
	.align		8
        /*0030*/ 	.dword	_ZN40_INTERNAL_5c7576cc_4_k_cu_7cd98571_220494cuda3std3__45__cpo4cendE
	.align		8
        /*0038*/ 	.dword	_ZN40_INTERNAL_5c7576cc_4_k_cu_7cd98571_220494cuda3std3__442_GLOBAL__N__5c7576cc_4_k_cu_7cd98571_220496ignoreE
	.align		8
        /*0040*/ 	.dword	_ZN40_INTERNAL_5c7576cc_4_k_cu_7cd98571_220494cuda3std3__419piecewise_constructE
	.align		8
        /*0048*/ 	.dword	_ZN40_INTERNAL_5c7576cc_4_k_cu_7cd98571_220494cuda3std3__48in_placeE
	.align		8
        /*0050*/ 	.dword	_ZN40_INTERNAL_5c7576cc_4_k_cu_7cd98571_220494cuda3std6ranges3__45__cpo4swapE
	.align		8
        /*0058*/ 	.dword	_ZN40_INTERNAL_5c7576cc_4_k_cu_7cd98571_220494cuda3std6ranges3__45__cpo9iter_moveE
	.align		8
        /*0060*/ 	.dword	_ZN40_INTERNAL_5c7576cc_4_k_cu_7cd98571_220494cute7productE
	.align		8
        /*0068*/ 	.dword	_ZN40_INTERNAL_5c7576cc_4_k_cu_7cd98571_220494cute1_E
	.align		8
        /*0070*/ 	.dword	$str$24
	.align		8
        /*0078*/ 	.dword	$str$25


//--------------------- .text._ZN7cutlass13device_kernelINS_4gemm6kernel13GemmUniversalIN4cute5tupleIJiiiiEEENS1_10collective13CollectiveMmaINS1_39MainloopSm90TmaGmmaRmemAWarpSpecializedILi5ENS5_IJNS4_1CILi1EEESB_SB_EEENS1_32KernelTmaWarpSpecializedPingpongEEENS5_IJNSA_ILi64EEENSA_ILi256EEENSA_ILi128EEEEEENS_12float_e5m2_tENS5_IJSB_llEEENS_12float_e4m3_tENS5_IJlSB_lEEENS4_8TiledMMAINS4_8MMA_AtomIJNS4_4SM904GMMA31MMA_64x256x32_F32E5M2E4M3_RS_TNILNSQ_7ScaleInE1ELSS_1EEEEEENS4_6LayoutISC_NS5_IJNSA_ILi0EEESW_SW_EEEEENS5_IJNS4_10UnderscoreESZ_SZ_EEEEENS4_13SM90_TMA_LOADENS4_14ComposedLayoutINS4_7SwizzleILi2ELi4ELi3EEENS4_18smem_ptr_flag_bitsILi8EEENSV_INS5_IJSF_NSA_ILi8EEEEEENS5_IJSB_SF_EEEEEEENS4_9Copy_AtomIJNS4_39AutoVectorizingCopyWithAssumedAlignmentILi128EEESJ_EEENS4_8identityES12_NS13_INS14_ILi3ELi4ELi3EEES17_NSV_INS5_IJS18_SH_EEENS5_IJSH_SB_EEEEEEEvS1H_EENS_8epilogue10collective6detail29Sm90TmaWarpSpecializedAdapterINS1P_15DefaultEpilogueISJ_SM_SM_NS1O_6thread17LinearCombinationISJ_Li1EffLNS1T_9ScaleType4KindE0ELNS_15FloatRoundStyleE2ESJ_EENS1_15EpilogueDefaultEEEEEvvEEEEvNT_6ParamsE --------------------------
	.section	.text._ZN7cutlass13device_kernelINS_4gemm6kernel13GemmUniversalIN4cute5tupleIJiiiiEEENS1_10collective13CollectiveMmaINS1_39MainloopSm90TmaGmmaRmemAWarpSpecializedILi5ENS5_IJNS4_1CILi1EEESB_SB_EEENS1_32KernelTmaWarpSpecializedPingpongEEENS5_IJNSA_ILi64EEENSA_ILi256EEENSA_ILi128EEEEEENS_12float_e5m2_tENS5_IJSB_llEEENS_12float_e4m3_tENS5_IJlSB_lEEENS4_8TiledMMAINS4_8MMA_AtomIJNS4_4SM904GMMA31MMA_64x256x32_F32E5M2E4M3_RS_TNILNSQ_7ScaleInE1ELSS_1EEEEEENS4_6LayoutISC_NS5_IJNSA_ILi0EEESW_SW_EEEEENS5_IJNS4_10UnderscoreESZ_SZ_EEEEENS4_13SM90_TMA_LOADENS4_14ComposedLayoutINS4_7SwizzleILi2ELi4ELi3EEENS4_18smem_ptr_flag_bitsILi8EEENSV_INS5_IJSF_NSA_ILi8EEEEEENS5_IJSB_SF_EEEEEEENS4_9Copy_AtomIJNS4_39AutoVectorizingCopyWithAssumedAlignmentILi128EEESJ_EEENS4_8identityES12_NS13_INS14_ILi3ELi4ELi3EEES17_NSV_INS5_IJS18_SH_EEENS5_IJSH_SB_EEEEEEEvS1H_EENS_8epilogue10collective6detail29Sm90TmaWarpSpecializedAdapterINS1P_15DefaultEpilogueISJ_SM_SM_NS1O_6thread17LinearCombinationISJ_Li1EffLNS1T_9ScaleType4KindE0ELNS_15FloatRoundStyleE2ESJ_EENS1_15EpilogueDefaultEEEEEvvEEEEvNT_6ParamsE,"ax",@progbits
	.align	128
.text._ZN7cutlass13device_kernelINS_4gemm6kernel13GemmUniversalIN4cute5tupleIJiiiiEEENS1_10collective13CollectiveMmaINS1_39MainloopSm90TmaGmmaRmemAWarpSpecializedILi5ENS5_IJNS4_1CILi1EEESB_SB_EEENS1_32KernelTmaWarpSpecializedPingpongEEENS5_IJNSA_ILi64EEENSA_ILi256EEENSA_ILi128EEEEEENS_12float_e5m2_tENS5_IJSB_llEEENS_12float_e4m3_tENS5_IJlSB_lEEENS4_8TiledMMAINS4_8MMA_AtomIJNS4_4SM904GMMA31MMA_64x256x32_F32E5M2E4M3_RS_TNILNSQ_7ScaleInE1ELSS_1EEEEEENS4_6LayoutISC_NS5_IJNSA_ILi0EEESW_SW_EEEEENS5_IJNS4_10UnderscoreESZ_SZ_EEEEENS4_13SM90_TMA_LOADENS4_14ComposedLayoutINS4_7SwizzleILi2ELi4ELi3EEENS4_18smem_ptr_flag_bitsILi8EEENSV_INS5_IJSF_NSA_ILi8EEEEEENS5_IJSB_SF_EEEEEEENS4_9Copy_AtomIJNS4_39AutoVectorizingCopyWithAssumedAlignmentILi128EEESJ_EEENS4_8identityES12_NS13_INS14_ILi3ELi4ELi3EEES17_NSV_INS5_IJS18_SH_EEENS5_IJSH_SB_EEEEEEEvS1H_EENS_8epilogue10collective6detail29Sm90TmaWarpSpecializedAdapterINS1P_15DefaultEpilogueISJ_SM_SM_NS1O_6thread17LinearCombinationISJ_Li1EffLNS1T_9ScaleType4KindE0ELNS_15FloatRoundStyleE2ESJ_EENS1_15EpilogueDefaultEEEEEvvEEEEvNT_6ParamsE:
        .type           _ZN7cutlass13device_kernelINS_4gemm6kernel13GemmUniversalIN4cute5tupleIJiiiiEEENS1_10collective13CollectiveMmaINS1_39MainloopSm90TmaGmmaRmemAWarpSpecializedILi5ENS5_IJNS4_1CILi1EEESB_SB_EEENS1_32KernelTmaWarpSpecializedPingpongEEENS5_IJNSA_ILi64EEENSA_ILi256EEENSA_ILi128EEEEEENS_12float_e5m2_tENS5_IJSB_llEEENS_12float_e4m3_tENS5_IJlSB_lEEENS4_8TiledMMAINS4_8MMA_AtomIJNS4_4SM904GMMA31MMA_64x256x32_F32E5M2E4M3_RS_TNILNSQ_7ScaleInE1ELSS_1EEEEEENS4_6LayoutISC_NS5_IJNSA_ILi0EEESW_SW_EEEEENS5_IJNS4_10UnderscoreESZ_SZ_EEEEENS4_13SM90_TMA_LOADENS4_14ComposedLayoutINS4_7SwizzleILi2ELi4ELi3EEENS4_18smem_ptr_flag_bitsILi8EEENSV_INS5_IJSF_NSA_ILi8EEEEEENS5_IJSB_SF_EEEEEEENS4_9Copy_AtomIJNS4_39AutoVectorizingCopyWithAssumedAlignmentILi128EEESJ_EEENS4_8identityES12_NS13_INS14_ILi3ELi4ELi3EEES17_NSV_INS5_IJS18_SH_EEENS5_IJSH_SB_EEEEEEEvS1H_EENS_8epilogue10collective6detail29Sm90TmaWarpSpecializedAdapterINS1P_15DefaultEpilogueISJ_SM_SM_NS1O_6thread17LinearCombinationISJ_Li1EffLNS1T_9ScaleType4KindE0ELNS_15FloatRoundStyleE2ESJ_EENS1_15EpilogueDefaultEEEEEvvEEEEvNT_6ParamsE,@function
        .size           _ZN7cutlass13device_kernelINS_4gemm6kernel13GemmUniversalIN4cute5tupleIJiiiiEEENS1_10collective13CollectiveMmaINS1_39MainloopSm90TmaGmmaRmemAWarpSpecializedILi5ENS5_IJNS4_1CILi1EEESB_SB_EEENS1_32KernelTmaWarpSpecializedPingpongEEENS5_IJNSA_ILi64EEENSA_ILi256EEENSA_ILi128EEEEEENS_12float_e5m2_tENS5_IJSB_llEEENS_12float_e4m3_tENS5_IJlSB_lEEENS4_8TiledMMAINS4_8MMA_AtomIJNS4_4SM904GMMA31MMA_64x256x32_F32E5M2E4M3_RS_TNILNSQ_7ScaleInE1ELSS_1EEEEEENS4_6LayoutISC_NS5_IJNSA_ILi0EEESW_SW_EEEEENS5_IJNS4_10UnderscoreESZ_SZ_EEEEENS4_13SM90_TMA_LOADENS4_14ComposedLayoutINS4_7SwizzleILi2ELi4ELi3EEENS4_18smem_ptr_flag_bitsILi8EEENSV_INS5_IJSF_NSA_ILi8EEEEEENS5_IJSB_SF_EEEEEEENS4_9Copy_AtomIJNS4_39AutoVectorizingCopyWithAssumedAlignmentILi128EEESJ_EEENS4_8identityES12_NS13_INS14_ILi3ELi4ELi3EEES17_NSV_INS5_IJS18_SH_EEENS5_IJSH_SB_EEEEEEEvS1H_EENS_8epilogue10collective6detail29Sm90TmaWarpSpecializedAdapterINS1P_15DefaultEpilogueISJ_SM_SM_NS1O_6thread17LinearCombinationISJ_Li1EffLNS1T_9ScaleType4KindE0ELNS_15FloatRoundStyleE2ESJ_EENS1_15EpilogueDefaultEEEEEvvEEEEvNT_6ParamsE,(.L_x_346 - _ZN7cutlass13device_kernelINS_4gemm6kernel13GemmUniversalIN4cute5tupleIJiiiiEEENS1_10collective13CollectiveMmaINS1_39MainloopSm90TmaGmmaRmemAWarpSpecializedILi5ENS5_IJNS4_1CILi1EEESB_SB_EEENS1_32KernelTmaWarpSpecializedPingpongEEENS5_IJNSA_ILi64EEENSA_ILi256EEENSA_ILi128EEEEEENS_12float_e5m2_tENS5_IJSB_llEEENS_12float_e4m3_tENS5_IJlSB_lEEENS4_8TiledMMAINS4_8MMA_AtomIJNS4_4SM904GMMA31MMA_64x256x32_F32E5M2E4M3_RS_TNILNSQ_7ScaleInE1ELSS_1EEEEEENS4_6LayoutISC_NS5_IJNSA_ILi0EEESW_SW_EEEEENS5_IJNS4_10UnderscoreESZ_SZ_EEEEENS4_13SM90_TMA_LOADENS4_14ComposedLayoutINS4_7SwizzleILi2ELi4ELi3EEENS4_18smem_ptr_flag_bitsILi8EEENSV_INS5_IJSF_NSA_ILi8EEEEEENS5_IJSB_SF_EEEEEEENS4_9Copy_AtomIJNS4_39AutoVectorizingCopyWithAssumedAlignmentILi128EEESJ_EEENS4_8identityES12_NS13_INS14_ILi3ELi4ELi3EEES17_NSV_INS5_IJS18_SH_EEENS5_IJSH_SB_EEEEEEEvS1H_EENS_8epilogue10collective6detail29Sm90TmaWarpSpecializedAdapterINS1P_15DefaultEpilogueISJ_SM_SM_NS1O_6thread17LinearCombinationISJ_Li1EffLNS1T_9ScaleType4KindE0ELNS_15FloatRoundStyleE2ESJ_EENS1_15EpilogueDefaultEEEEEvvEEEEvNT_6ParamsE)
        .other          _ZN7cutlass13device_kernelINS_4gemm6kernel13GemmUniversalIN4cute5tupleIJiiiiEEENS1_10collective13CollectiveMmaINS1_39MainloopSm90TmaGmmaRmemAWarpSpecializedILi5ENS5_IJNS4_1CILi1EEESB_SB_EEENS1_32KernelTmaWarpSpecializedPingpongEEENS5_IJNSA_ILi64EEENSA_ILi256EEENSA_ILi128EEEEEENS_12float_e5m2_tENS5_IJSB_llEEENS_12float_e4m3_tENS5_IJlSB_lEEENS4_8TiledMMAINS4_8MMA_AtomIJNS4_4SM904GMMA31MMA_64x256x32_F32E5M2E4M3_RS_TNILNSQ_7ScaleInE1ELSS_1EEEEEENS4_6LayoutISC_NS5_IJNSA_ILi0EEESW_SW_EEEEENS5_IJNS4_10UnderscoreESZ_SZ_EEEEENS4_13SM90_TMA_LOADENS4_14ComposedLayoutINS4_7SwizzleILi2ELi4ELi3EEENS4_18smem_ptr_flag_bitsILi8EEENSV_INS5_IJSF_NSA_ILi8EEEEEENS5_IJSB_SF_EEEEEEENS4_9Copy_AtomIJNS4_39AutoVectorizingCopyWithAssumedAlignmentILi128EEESJ_EEENS4_8identityES12_NS13_INS14_ILi3ELi4ELi3EEES17_NSV_INS5_IJS18_SH_EEENS5_IJSH_SB_EEEEEEEvS1H_EENS_8epilogue10collective6detail29Sm90TmaWarpSpecializedAdapterINS1P_15DefaultEpilogueISJ_SM_SM_NS1O_6thread17LinearCombinationISJ_Li1EffLNS1T_9ScaleType4KindE0ELNS_15FloatRoundStyleE2ESJ_EENS1_15EpilogueDefaultEEEEEvvEEEEvNT_6ParamsE,@"STO_CUDA_ENTRY STV_DEFAULT"
_ZN7cutlass13device_kernelINS_4gemm6kernel13GemmUniversalIN4cute5tupleIJiiiiEEENS1_10collective13CollectiveMmaINS1_39MainloopSm90TmaGmmaRmemAWarpSpecializedILi5ENS5_IJNS4_1CILi1EEESB_SB_EEENS1_32KernelTmaWarpSpecializedPingpongEEENS5_IJNSA_ILi64EEENSA_ILi256EEENSA_ILi128EEEEEENS_12float_e5m2_tENS5_IJSB_llEEENS_12float_e4m3_tENS5_IJlSB_lEEENS4_8TiledMMAINS4_8MMA_AtomIJNS4_4SM904GMMA31MMA_64x256x32_F32E5M2E4M3_RS_TNILNSQ_7ScaleInE1ELSS_1EEEEEENS4_6LayoutISC_NS5_IJNSA_ILi0EEESW_SW_EEEEENS5_IJNS4_10UnderscoreESZ_SZ_EEEEENS4_13SM90_TMA_LOADENS4_14ComposedLayoutINS4_7SwizzleILi2ELi4ELi3EEENS4_18smem_ptr_flag_bitsILi8EEENSV_INS5_IJSF_NSA_ILi8EEEEEENS5_IJSB_SF_EEEEEEENS4_9Copy_AtomIJNS4_39AutoVectorizingCopyWithAssumedAlignmentILi128EEESJ_EEENS4_8identityES12_NS13_INS14_ILi3ELi4ELi3EEES17_NSV_INS5_IJS18_SH_EEENS5_IJSH_SB_EEEEEEEvS1H_EENS_8epilogue10collective6detail29Sm90TmaWarpSpecializedAdapterINS1P_15DefaultEpilogueISJ_SM_SM_NS1O_6thread17LinearCombinationISJ_Li1EffLNS1T_9ScaleType4KindE0ELNS_15FloatRoundStyleE2ESJ_EENS1_15EpilogueDefaultEEEEEvvEEEEvNT_6ParamsE:
[----:B------:R-:W0:Y:S01]  /*0000*/  LDC R1, c[0x0][0x28] ;  /* 0x00000a00ff017b82 */ /* 0x000e220000000800 */
[----:B------:R-:W1:Y:S01]  /*0010*/  S2R R0, SR_TID.X ;  /* 0x0000000000007919 */ /* 0x000e620000002100 */
[----:B------:R-:W-:Y:S01]  /*0020*/  ELECT P0, URZ, PT ;  /* 0x00000000003f782f */ /* 0x000fe20003800000 */
[----:B------:R-:W-:Y:S01]  /*0030*/  BSSY B0, `(.L_x_0) ;  /* 0x0000014000007945 */ /* 0x000fe20003800000 */
[----:B-1----:R-:W-:-:S05]  /*0040*/  SHF.R.U32.HI R2, RZ, 0x5, R0 ;  /* 0x00000005ff027819 */ /* 0x002fca0000011600 */
[----:B------:R-:W1:Y:S02]  /*0050*/  SHFL.IDX PT, R3, R2, RZ, 0x1f ;  /* 0x00001fff02037589 */ /* 0x000e6400000e0000 */
[----:B-1----:R-:W-:Y:S02]  /*0060*/  R2UR UR4, R3 ;  /* 0x00000000030472ca */ /* 0x002fe400000e0000 */
[----:B------:R-:W-:-:S05]  /*0070*/  SHF.R.U32.HI R3, RZ, 0x7, R0 ;  /* 0x00000007ff037819 */ /* 0x000fca0000011600 */
[----:B------:R1:W2:Y:S06]  /*0080*/  SHFL.IDX PT, R4, R3, RZ, 0x1f ;  /* 0x00001fff03047589 */ /* 0x0002ac00000e0000 */
[----:B------:R-:W-:Y:S02]  /*0090*/  USHF.R.S32.HI UR5, URZ, 0x1f, UR4 ;  /* 0x0000001f3f057899 */ /* 0x000fe40008011404 */
[----:B------:R-:W-:Y:S02]  /*00a0*/  ISETP.NE.OR P0, PT, RZ, UR4, !P0 ;  /* 0x00000004ff007c0c */ /* 0x000fe4000c705670 */
[----:B------:R-:W-:-:S04]  /*00b0*/  ULEA.HI UR5, UR5, UR4, URZ, 0x2 ;  /* 0x0000000405057291 */ /* 0x000fc8000f8f103f */
[----:B------:R-:W-:-:S04]  /*00c0*/  ULOP3.LUT UR5, UR5, 0xfffffffc, URZ, 0xc0, !UPT ;  /* 0xfffffffc05057892 */ /* 0x000fc8000f8ec03f */
[----:B------:R-:W-:-:S03]  /*00d0*/  UIADD3 UR4, UR4, -UR5, URZ ;  /* 0x8000000504047290 */ /* 0x000fc6000fffe03f */
[----:B01----:R-:W-:Y:S09]  /*00e0*/  @P0 BRA `(.L_x_1) ;  /* 0x0000000000200947 */ /* 0x003ff20003800000 */
[----:B------:R-:W-:Y:S02]  /*00f0*/  ULDC.64 UR6, c[0x0][0x198] ;  /* 0x0000660000067ab9 */ /* 0x000fe40000000a00 */
[----:B------:R-:W-:Y:S02]  /*0100*/  UIADD3 UR8, UP0, UR6, 0xf0, URZ ;  /* 0x000000f006087890 */ /* 0x000fe4000ff1e03f */
[----:B------:R-:W-:Y:S02]  /*0110*/  UIADD3 UR6, UP1, UR6, 0x1f0, URZ ;  /* 0x000001f006067890 */ /* 0x000fe4000ff3e03f */
[----:B------:R-:W-:Y:S02]  /*0120*/  UIADD3.X UR9, URZ, UR7, URZ, UP0, !UPT ;  /* 0x000000073f097290 */ /* 0x000fe400087fe43f */
[----:B------:R-:W-:-:S07]  /*0130*/  UIADD3.X UR7, URZ, UR7, URZ, UP1, !UPT ;  /* 0x000000073f077290 */ /* 0x000fce0008ffe43f */
[----:B------:R0:W-:Y:S02]  /*0140*/  UTMACCTL.PF [UR8] ;  /* 0x00000000080079b9 */ /* 0x0001e40008040000 */
[----:B------:R0:W-:Y:S02]  /*0150*/  UTMACCTL.PF [UR6] ;  /* 0x00000000060079b9 */ /* 0x0001e40008040000 */
[----:B0-----:R-:W-:Y:S01]  /*0160*/  NOP ;  /* 0x0000000000007918 */ /* 0x001fe20000000000 */
.L_x_1:
[----:B------:R-:W-:Y:S05]  /*0170*/  BSYNC B0 ;  /* 0x0000000000007941 */ /* 0x000fea0003800000 */
.L_x_0:
[----:B------:R-:W0:Y:S01]  /*0180*/  SHFL.IDX PT, R5, R2, RZ, 0x1f ;  /* 0x00001fff02057589 */ /* 0x000e2200000e0000 */
[----:B--2---:R-:W-:Y:S01]  /*0190*/  R2UR UR13, R4 ;  /* 0x00000000040d72ca */ /* 0x004fe200000e0000 */
[----:B------:R-:W-:-:S04]  /*01a0*/  UISETP.NE.AND UP0, UPT, UR4, 0x3, UPT ;  /* 0x000000030400788c */ /* 0x000fc8000bf05270 */
[----:B------:R-:W-:-:S08]  /*01b0*/  UISETP.EQ.OR UP0, UPT, UR4, URZ, !UP0 ;  /* 0x0000003f0400728c */ /* 0x000fd0000c702670 */
[----:B------:R-:W-:Y:S02]  /*01c0*/  UIADD3 UR12, UR13, -0x1, URZ ;  /* 0xffffffff0d0c7890 */ /* 0x000fe4000fffe03f */
[----:B------:R-:W-:Y:S02]  /*01d0*/  UISETP.EQ.AND UP0, UPT, UR13, URZ, UP0 ;  /* 0x0000003f0d00728c */ /* 0x000fe40008702270 */
[----:B------:R-:W-:Y:S02]  /*01e0*/  UISETP.GE.U32.AND UP1, UPT, UR12, 0x2, UPT ;  /* 0x000000020c00788c */ /* 0x000fe4000bf26070 */
[----:B------:R-:W-:Y:S01]  /*01f0*/  USEL UR37, URZ, 0x1, !UP0 ;  /* 0x000000013f257887 */ /* 0x000fe2000c000000 */
[----:B0-----:R-:W-:-:S03]  /*0200*/  ISETP.NE.AND P0, PT, R5, RZ, PT ;  /* 0x000000ff0500720c */ /* 0x001fc60003f05270 */
[----:B------:R-:W-:-:S10]  /*0210*/  USEL UR37, UR37, 0x2, UP1 ;  /* 0x0000000225257887 */ /* 0x000fd40008800000 */
[----:B------:R-:W-:Y:S05]  /*0220*/  @P0 BRA `(.L_x_2) ;  /* 0x0000000000600947 */ /* 0x000fea0003800000 */
[----:B------:R-:W0:Y:S01]  /*0230*/  S2UR UR6, SR_CgaCtaId ;  /* 0x00000000000679c3 */ /* 0x000e220000008800 */
[----:B------:R-:W-:Y:S01]  /*0240*/  UMOV UR5, 0x400 ;  /* 0x0000040000057882 */ /* 0x000fe20000000000 */
[----:B------:R-:W-:Y:S01]  /*0250*/  UMOV UR7, 0x1 ;  /* 0x0000000100077882 */ /* 0x000fe20000000000 */
[----:B------:R-:W-:Y:S01]  /*0260*/  UMOV UR8, 0x80 ;  /* 0x0000008000087882 */ /* 0x000fe20000000000 */
[----:B------:R-:W-:Y:S01]  /*0270*/  ELECT P0, URZ, PT ;  /* 0x00000000003f782f */ /* 0x000fe20003800000 */
[----:B------:R-:W-:-:S04]  /*0280*/  UIADD3 UR8, -UR8, 0x100000, URZ ;  /* 0x0010000008087890 */ /* 0x000fc8000fffe13f */
[----:B------:R-:W-:Y:S02]  /*0290*/  USHF.L.U32 UR9, UR8, 0xb, URZ ;  /* 0x0000000b08097899 */ /* 0x000fe4000800063f */
[----:B------:R-:W-:Y:S02]  /*02a0*/  USHF.L.U32 UR8, UR8, 0x1, URZ ;  /* 0x0000000108087899 */ /* 0x000fe4000800063f */
[----:B0-----:R-:W-:Y:S02]  /*02b0*/  ULEA UR5, UR6, UR5, 0x18 ;  /* 0x0000000506057291 */ /* 0x001fe4000f8ec03f */
[----:B------:R-:W-:-:S04]  /*02c0*/  UIADD3 UR6, -UR7, 0x100000, URZ ;  /* 0x0010000007067890 */ /* 0x000fc8000fffe13f */
[----:B------:R-:W-:Y:S02]  /*02d0*/  USHF.L.U32 UR7, UR6, 0xb, URZ ;  /* 0x0000000b06077899 */ /* 0x000fe4000800063f */
[----:B------:R-:W-:Y:S01]  /*02e0*/  USHF.L.U32 UR6, UR6, 0x1, URZ ;  /* 0x0000000106067899 */ /* 0x000fe2000800063f */
[----:B------:R-:W0:Y:S11]  /*02f0*/  FENCE.VIEW.ASYNC.S ;  /* 0x00000000000073c6 */ /* 0x000e360000000000 */
[----:B0-----:R0:W1:Y:S01]  /*0300*/  SYNCS.EXCH.64 URZ, [UR5], UR6 ;  /* 0x00000006053f75b2 */ /* 0x0010620008000100 */
[----:B------:R0:W2:Y:S01]  /*0310*/  SYNCS.EXCH.64 URZ, [UR5+0x28], UR8 ;  /* 0x00002808053f75b2 */ /* 0x0000a20008000100 */
[----:B------:R0:W3:Y:S01]  /*0320*/  SYNCS.EXCH.64 URZ, [UR5+0x8], UR6 ;  /* 0x00000806053f75b2 */ /* 0x0000e20008000100 */
[----:B------:R0:W4:Y:S01]  /*0330*/  SYNCS.EXCH.64 URZ, [UR5+0x30], UR8 ;  /* 0x00003008053f75b2 */ /* 0x0001220008000100 */
[----:B------:R0:W0:Y:S01]  /*0340*/  SYNCS.EXCH.64 URZ, [UR5+0x10], UR6 ;  /* 0x00001006053f75b2 */ /* 0x0000220008000100 */
[----:B------:R0:W0:Y:S01]  /*0350*/  SYNCS.EXCH.64 URZ, [UR5+0x38], UR8 ;  /* 0x00003808053f75b2 */ /* 0x0000220008000100 */
[----:B------:R0:W0:Y:S01]  /*0360*/  SYNCS.EXCH.64 URZ, [UR5+0x18], UR6 ;  /* 0x00001806053f75b2 */ /* 0x0000220008000100 */
[----:B------:R0:W0:Y:S01]  /*0370*/  SYNCS.EXCH.64 URZ, [UR5+0x40], UR8 ;  /* 0x00004008053f75b2 */ /* 0x0000220008000100 */
[----:B------:R0:W0:Y:S01]  /*0380*/  SYNCS.EXCH.64 URZ, [UR5+0x20], UR6 ;  /* 0x00002006053f75b2 */ /* 0x0000220008000100 */
[----:B------:R0:W0:Y:S01]  /*0390*/  SYNCS.EXCH.64 URZ, [UR5+0x48], UR8 ;  /* 0x00004808053f75b2 */ /* 0x0000220008000100 */
[----:B------:R-:W-:Y:S01]  /*03a0*/  NOP ;  /* 0x0000000000007918 */ /* 0x000fe20000000000 */
.L_x_2:
[----:B------:R-:W5:Y:S01]  /*03b0*/  SHFL.IDX PT, R5, R2, RZ, 0x1f ;  /* 0x00001fff02057589 */ /* 0x000f6200000e0000 */
[----:B------:R-:W-:Y:S01]  /*03c0*/  ELECT P0, URZ, PT ;  /* 0x00000000003f782f */ /* 0x000fe20003800000 */
[----:B------:R-:W-:Y:S01]  /*03d0*/  NOP ;  /* 0x0000000000007918 */ /* 0x000fe20000000000 */
[----:B------:R-:W-:Y:S01]  /*03e0*/  ELECT P1, URZ, PT ;  /* 0x00000000003f782f */ /* 0x000fe20003820000 */
[----:B------:R-:W1:Y:S01]  /*03f0*/  SHFL.IDX PT, R4, R2, RZ, 0x1f ;  /* 0x00001fff02047589 */ /* 0x000e6200000e0000 */
[----:B0-----:R-:W-:Y:S01]  /*0400*/  UMOV UR6, 0x20 ;  /* 0x0000002000067882 */ /* 0x001fe20000000000 */
[----:B------:R-:W-:Y:S01]  /*0410*/  UMOV UR9, 0x80 ;  /* 0x0000008000097882 */ /* 0x000fe20000000000 */
[----:B------:R-:W-:Y:S01]  /*0420*/  NOP ;  /* 0x0000000000007918 */ /* 0x000fe20000000000 */
[----:B------:R0:W2:Y:S01]  /*0430*/  SHFL.IDX PT, R2, R3, RZ, 0x1f ;  /* 0x00001fff03027589 */ /* 0x0000a200000e0000 */
[----:B------:R-:W-:Y:S01]  /*0440*/  ULDC.64 UR52, c[0x0][0x208] ;  /* 0x0000820000347ab9 */ /* 0x000fe20000000a00 */
[----:B0-----:R-:W-:-:S04]  /*0450*/  SHF.R.S32.HI R3, RZ, 0x1f, R0 ;  /* 0x0000001fff037819 */ /* 0x001fc80000011400 */
[----:B------:R-:W-:Y:S02]  /*0460*/  LEA.HI R3, R3, R0, RZ, 0x7 ;  /* 0x0000000003037211 */ /* 0x000fe400078f38ff */
[----:B-----5:R-:W-:Y:S02]  /*0470*/  ISETP.NE.OR P0, PT, R5, RZ, !P0 ;  /* 0x000000ff0500720c */ /* 0x020fe40004705670 */
[----:B------:R-:W-:Y:S02]  /*0480*/  LOP3.LUT R3, R3, 0xffffff80, RZ, 0xc0, !PT ;  /* 0xffffff8003037812 */ /* 0x000fe400078ec0ff */
[----:B-1----:R-:W-:-:S03]  /*0490*/  ISETP.NE.OR P1, PT, R4, RZ, !P1 ;  /* 0x000000ff0400720c */ /* 0x002fc60004f25670 */
[----:B------:R-:W-:-:S06]  /*04a0*/  IMAD.IADD R23, R0, 0x1, -R3 ;  /* 0x0000000100177824 */ /* 0x000fcc00078e0a03 */
[----:B------:R-:W-:-:S04]  /*04b0*/  VOTEU.ALL UP0, P0 ;  /* 0x00000000003f7886 */ /* 0x000fc80000000000 */
[----:B------:R-:W-:Y:S01]  /*04c0*/  VOTEU.ALL UP1, P1 ;  /* 0x00000000003f7886 */ /* 0x000fe20000820000 */
[----:B------:R-:W0:Y:S01]  /*04d0*/  @!UP0 S2UR UR8, SR_CgaCtaId ;  /* 0x00000000000889c3 */ /* 0x000e220000008800 */
[----:B------:R-:W-:Y:S01]  /*04e0*/  @!UP0 UMOV UR5, 0x400 ;  /* 0x0000040000058882 */ /* 0x000fe20000000000 */
[----:B------:R-:W-:-:S04]  /*04f0*/  @!UP0 UIADD3 UR6, -UR6, 0x100000, URZ ;  /* 0x0010000006068890 */ /* 0x000fc8000fffe13f */
[----:B------:R-:W-:Y:S02]  /*0500*/  @!UP0 USHF.L.U32 UR7, UR6, 0xb, URZ ;  /* 0x0000000b06078899 */ /* 0x000fe4000800063f */
[----:B------:R-:W-:Y:S01]  /*0510*/  @!UP0 USHF.L.U32 UR6, UR6, 0x1, URZ ;  /* 0x0000000106068899 */ /* 0x000fe2000800063f */
[----:B------:R-:W-:Y:S01]  /*0520*/  @!UP1 UMOV UR10, 0x400 ;  /* 0x00000400000a9882 */ /* 0x000fe20000000000 */
[----:B------:R-:W-:Y:S01]  /*0530*/  VOTEU.ALL UP2, P1 ;  /* 0x00000000003f7886 */ /* 0x000fe20000840000 */
[----:B------:R-:W-:Y:S01]  /*0540*/  VOTEU.ALL UP3, P1 ;  /* 0x00000000003f7886 */ /* 0x000fe20000860000 */
[----:B------:R-:W-:Y:S01]  /*0550*/  VOTEU.ALL UP4, P1 ;  /* 0x00000000003f7886 */ /* 0x000fe20000880000 */
[----:B------:R-:W1:Y:S01]  /*0560*/  @!UP1 S2UR UR11, SR_CgaCtaId ;  /* 0x00000000000b99c3 */ /* 0x000e620000008800 */
[----:B------:R-:W-:Y:S01]  /*0570*/  VOTEU.ALL UP5, P1 ;  /* 0x00000000003f7886 */ /* 0x000fe200008a0000 */
[----:B------:R-:W-:Y:S01]  /*0580*/  ISETP.NE.AND P1, PT, RZ, UR13, PT ;  /* 0x0000000dff007c0c */ /* 0x000fe2000bf25270 */
[----:B0-----:R-:W-:-:S02]  /*0590*/  @!UP0 ULEA UR5, UR8, UR5, 0x18 ;  /* 0x0000000508058291 */ /* 0x001fc4000f8ec03f */
[----:B------:R-:W-:-:S04]  /*05a0*/  @!UP1 UIADD3 UR8, -UR9, 0x100000, URZ ;  /* 0x0010000009089890 */ /* 0x000fc8000fffe13f */
[----:B------:R-:W-:Y:S02]  /*05b0*/  @!UP1 USHF.L.U32 UR9, UR8, 0xb, URZ ;  /* 0x0000000b08099899 */ /* 0x000fe4000800063f */
[----:B------:R-:W-:Y:S01]  /*05c0*/  @!UP1 USHF.L.U32 UR8, UR8, 0x1, URZ ;  /* 0x0000000108089899 */ /* 0x000fe2000800063f */
[----:B------:R-:W-:Y:S01]  /*05d0*/  VOTEU.ALL UP0, P0 ;  /* 0x00000000003f7886 */ /* 0x000fe20000000000 */
[----:B-1----:R-:W-:Y:S01]  /*05e0*/  @!UP1 ULEA UR10, UR11, UR10, 0x18 ;  /* 0x0000000a0b0a9291 */ /* 0x002fe2000f8ec03f */
[----:B------:R-:W-:Y:S01]  /*05f0*/  VOTEU.ALL UP1, P0 ;  /* 0x00000000003f7886 */ /* 0x000fe20000020000 */
[----:B------:R-:W0:Y:S02]  /*0600*/  FENCE.VIEW.ASYNC.S ;  /* 0x00000000000073c6 */ /* 0x000e240000000000 */
[----:B0-----:R-:W3:Y:S02]  /*0610*/  @!UP0 SYNCS.EXCH.64 URZ, [UR5+0x80], UR6 ;  /* 0x00008006053f85b2 */ /* 0x001ee40008000100 */
[----:B------:R0:W3:Y:S01]  /*0620*/  @!UP1 SYNCS.EXCH.64 URZ, [UR5+0x88], UR6 ;  /* 0x00008806053f95b2 */ /* 0x0000e20008000100 */
[----:B------:R-:W-:Y:S01]  /*0630*/  NOP ;  /* 0x0000000000007918 */ /* 0x000fe20000000000 */
[----:B0-----:R-:W-:Y:S01]  /*0640*/  ULDC.64 UR6, c[0x0][0x598] ;  /* 0x0001660000067ab9 */ /* 0x001fe20000000a00 */
[----:B--2---:R-:W-:-:S02]  /*0650*/  R2UR UR5, R2 ;  /* 0x00000000020572ca */ /* 0x004fc400000e0000 */
[----:B------:R-:W-:Y:S01]  /*0660*/  ISETP.NE.U32.AND P0, PT, RZ, UR6, PT ;  /* 0x00000006ff007c0c */ /* 0x000fe2000bf05070 */
[----:B------:R0:W3:Y:S03]  /*0670*/  @!UP2 SYNCS.EXCH.64 URZ, [UR10+0x60], UR8 ;  /* 0x000060080a3fa5b2 */ /* 0x0000e60008000100 */
[----:B------:R-:W-:Y:S01]  /*0680*/  ISETP.NE.AND.EX P0, PT, RZ, UR7, PT, P0 ;  /* 0x00000007ff007c0c */ /* 0x000fe2000bf05300 */
[----:B------:R0:W3:Y:S01]  /*0690*/  @!UP3 SYNCS.EXCH.64 URZ, [UR10+0x68], UR8 ;  /* 0x000068080a3fb5b2 */ /* 0x0000e20008000100 */
[----:B------:R0:W3:Y:S01]  /*06a0*/  @!UP4 SYNCS.EXCH.64 URZ, [UR10+0x70], UR8 ;  /* 0x000070080a3fc5b2 */ /* 0x0000e20008000100 */
[----:B------:R0:W3:Y:S01]  /*06b0*/  @!UP5 SYNCS.EXCH.64 URZ, [UR10+0x78], UR8 ;  /* 0x000078080a3fd5b2 */ /* 0x0000e20008000100 */
[----:B------:R-:W-:Y:S01]  /*06c0*/  NOP ;  /* 0x0000000000007918 */ /* 0x000fe20000000000 */
[----:B---34-:R-:W-:Y:S08]  /*06d0*/  BAR.SYNC.DEFER_BLOCKING 0x0 ;  /* 0x0000000000007b1d */ /* 0x018ff00000010000 */
[----:B0-----:R-:W-:Y:S05]  /*06e0*/  @!P0 BRA `(.L_x_3) ;  /* 0x00000000001c8947 */ /* 0x001fea0003800000 */
[----:B------:R-:W0:Y:S02]  /*06f0*/  LDC.64 R2, c[0x0][0x598] ;  /* 0x00016600ff027b82 */ /* 0x000e240000000a00 */
[----:B0-----:R-:W2:Y:S02]  /*0700*/  LDG.E.64 R2, desc[UR52][R2.64] ;  /* 0x0000003402027981 */ /* 0x001ea4000c1e1b00 */
[----:B--2---:R-:W-:-:S04]  /*0710*/  ISETP.NE.U32.AND P0, PT, R2, RZ, PT ;  /* 0x000000ff0200720c */ /* 0x004fc80003f05070 */
[----:B------:R-:W-:-:S13]  /*0720*/  ISETP.NE.AND.EX P0, PT, R3, RZ, PT, P0 ;  /* 0x000000ff0300720c */ /* 0x000fda0003f05300 */
[----:B------:R-:W-:Y:S05]  /*0730*/  @!P0 BRA `(.L_x_3) ;  /* 0x0000000000088947 */ /* 0x000fea0003800000 */
[----:B------:R1:W5:Y:S01]  /*0740*/  LD.E R153, desc[UR52][R2.64] ;  /* 0x0000003402997980 */ /* 0x000362000c101900 */
[----:B------:R-:W-:Y:S05]  /*0750*/  BRA `(.L_x_4) ;  /* 0x0000000000247947 */ /* 0x000fea0003800000 */
.L_x_3:
[----:B------:R-:W-:Y:S02]  /*0760*/  ULDC.64 UR6, c[0x0][0x588] ;  /* 0x0001620000067ab9 */ /* 0x000fe40000000a00 */
[----:B------:R-:W-:-:S04]  /*0770*/  ISETP.NE.U32.AND P0, PT, RZ, UR6, PT ;  /* 0x00000006ff007c0c */ /* 0x000fc8000bf05070 */
[----:B------:R-:W-:-:S13]  /*0780*/  ISETP.NE.AND.EX P0, PT, RZ, UR7, PT, P0 ;  /* 0x00000007ff007c0c */ /* 0x000fda000bf05300 */
[----:B------:R-:W-:Y:S05]  /*0790*/  @!P0 BRA `(.L_x_5) ;  /* 0x00000000000c8947 */ /* 0x000fea0003800000 */
[----:B------:R-:W0:Y:S02]  /*07a0*/  LDC.64 R2, c[0x0][0x588] ;  /* 0x00016200ff027b82 */ /* 0x000e240000000a00 */
[----:B0-----:R0:W5:Y:S01]  /*07b0*/  LDG.E R153, desc[UR52][R2.64] ;  /* 0x0000003402997981 */ /* 0x001162000c1e1900 */
[----:B------:R-:W-:Y:S05]  /*07c0*/  BRA `(.L_x_4) ;  /* 0x0000000000087947 */ /* 0x000fea0003800000 */
.L_x_5:
[----:B------:R-:W-:Y:S02]  /*07d0*/  ULDC UR6, c[0x0][0x580] ;  /* 0x0001600000067ab9 */ /* 0x000fe40000000800 */
[----:B------:R-:W-:-:S07]  /*07e0*/  IMAD.U32 R153, RZ, RZ, UR6 ;  /* 0x00000006ff997e24 */ /* 0x000fce000f8e00ff */
.L_x_4:
[----:B------:R-:W-:Y:S02]  /*07f0*/  ULDC.64 UR6, c[0x0][0x5a0] ;  /* 0x0001680000067ab9 */ /* 0x000fe40000000a00 */
[----:B------:R-:W-:-:S04]  /*0800*/  ISETP.NE.U32.AND P0, PT, RZ, UR6, PT ;  /* 0x00000006ff007c0c */ /* 0x000fc8000bf05070 */
[----:B------:R-:W-:-:S13]  /*0810*/  ISETP.NE.AND.EX P0, PT, RZ, UR7, PT, P0 ;  /* 0x00000007ff007c0c */ /* 0x000fda000bf05300 */
[----:B------:R-:W-:Y:S05]  /*0820*/  @!P0 BRA `(.L_x_6) ;  /* 0x00000000001c8947 */ /* 0x000fea0003800000 */
[----:B01----:R-:W0:Y:S02]  /*0830*/  LDC.64 R2, c[0x0][0x5a0] ;  /* 0x00016800ff027b82 */ /* 0x003e240000000a00 */
[----:B0-----:R-:W2:Y:S02]  /*0840*/  LDG.E.64 R2, desc[UR52][R2.64] ;  /* 0x0000003402027981 */ /* 0x001ea4000c1e1b00 */
[----:B--2---:R-:W-:-:S04]  /*0850*/  ISETP.NE.U32.AND P0, PT, R2, RZ, PT ;  /* 0x000000ff0200720c */ /* 0x004fc80003f05070 */
[----:B------:R-:W-:-:S13]  /*0860*/  ISETP.NE.AND.EX P0, PT, R3, RZ, PT, P0 ;  /* 0x000000ff0300720c */ /* 0x000fda0003f05300 */
[----:B------:R-:W-:Y:S05]  /*0870*/  @!P0 BRA `(.L_x_6) ;  /* 0x0000000000088947 */ /* 0x000fea0003800000 */
[----:B------:R3:W5:Y:S01]  /*0880*/  LD.E R152, desc[UR52][R2.64] ;  /* 0x0000003402987980 */ /* 0x000762000c101900 */
[----:B------:R-:W-:Y:S05]  /*0890*/  BRA `(.L_x_7) ;  /* 0x0000000000247947 */ /* 0x000fea0003800000 */
.L_x_6:
[----:B------:R-:W-:Y:S02]  /*08a0*/  ULDC.64 UR6, c[0x0][0x590] ;  /* 0x0001640000067ab9 */ /* 0x000fe40000000a00 */
[----:B------:R-:W-:-:S04]  /*08b0*/  ISETP.NE.U32.AND P0, PT, RZ, UR6, PT ;  /* 0x00000006ff007c0c */ /* 0x000fc8000bf05070 */
[----:B------:R-:W-:-:S13]  /*08c0*/  ISETP.NE.AND.EX P0, PT, RZ, UR7, PT, P0 ;  /* 0x00000007ff007c0c */ /* 0x000fda000bf05300 */
[----:B------:R-:W-:Y:S05]  /*08d0*/  @!P0 BRA `(.L_x_8) ;  /* 0x00000000000c8947 */ /* 0x000fea0003800000 */
[----:B01----:R-:W0:Y:S02]  /*08e0*/  LDC.64 R2, c[0x0][0x590] ;  /* 0x00016400ff027b82 */ /* 0x003e240000000a00 */
[----:B0-----:R2:W5:Y:S01]  /*08f0*/  LDG.E R152, desc[UR52][R2.64] ;  /* 0x0000003402987981 */ /* 0x001562000c1e1900 */
[----:B------:R-:W-:Y:S05]  /*0900*/  BRA `(.L_x_7) ;  /* 0x0000000000087947 */ /* 0x000fea0003800000 */
.L_x_8:
[----:B------:R-:W-:Y:S02]  /*0910*/  ULDC UR6, c[0x0][0x584] ;  /* 0x0001610000067ab9 */ /* 0x000fe40000000800 */
[----:B------:R-:W-:-:S07]  /*0920*/  IMAD.U32 R152, RZ, RZ, UR6 ;  /* 0x00000006ff987e24 */ /* 0x000fce000f8e00ff */
.L_x_7:
[----:B0123--:R-:W0:Y:S01]  /*0930*/  LDC R2, c[0x0][0x65c] ;  /* 0x00019700ff027b82 */ /* 0x00fe220000000800 */
[----:B------:R-:W1:Y:S01]  /*0940*/  S2R R12, SR_CTAID.Y ;  /* 0x00000000000c7919 */ /* 0x000e620000002600 */
[----:B------:R-:W-:Y:S01]  /*0950*/  UISETP.NE.AND UP0, UPT, UR13, 0x2, UPT ;  /* 0x000000020d00788c */ /* 0x000fe2000bf05270 */
[----:B------:R-:W-:Y:S01]  /*0960*/  IMAD.MOV.U32 R5, RZ, RZ, RZ ;  /* 0x000000ffff057224 */ /* 0x000fe200078e00ff */
[----:B------:R-:W-:Y:S01]  /*0970*/  ULDC UR8, c[0x0][0x28c] ;  /* 0x0000a30000087ab9 */ /* 0x000fe20000000800 */
[----:B------:R-:W2:Y:S01]  /*0980*/  S2R R4, SR_CTAID.X ;  /* 0x0000000000047919 */ /* 0x000ea20000002500 */
[----:B------:R-:W-:Y:S02]  /*0990*/  UIADD3 UR8, UR8, 0x7f, URZ ;  /* 0x0000007f08087890 */ /* 0x000fe4000fffe03f */
[----:B------:R-:W-:Y:S01]  /*09a0*/  PLOP3.LUT P0, PT, PT, PT, UP0, 0x80, 0x0 ;  /* 0x000000000000781c */ /* 0x000fe20003f0f008 */
[----:B------:R-:W-:Y:S01]  /*09b0*/  UMOV UR49, URZ ;  /* 0x0000003f00317c82 */ /* 0x000fe20008000000 */
[----:B------:R-:W-:Y:S01]  /*09c0*/  USHF.R.S32.HI UR9, URZ, 0x1f, UR8 ;  /* 0x0000001f3f097899 */ /* 0x000fe20008011408 */
[----:B------:R-:W-:Y:S01]  /*09d0*/  UMOV UR36, URZ ;  /* 0x0000003f00247c82 */ /* 0x000fe20008000000 */
[----:B------:R-:W-:-:S02]  /*09e0*/  ULDC.64 UR10, c[0x0][0x650] ;  /* 0x00019400000a7ab9 */ /* 0x000fc40000000a00 */
[----:B------:R-:W-:-:S04]  /*09f0*/  ULEA.HI UR9, UR9, UR8, URZ, 0x7 ;  /* 0x0000000809097291 */ /* 0x000fc8000f8f383f */
[----:B------:R-:W-:Y:S01]  /*0a00*/  USHF.R.S32.HI UR38, URZ, 0x7, UR9 ;  /* 0x000000073f267899 */ /* 0x000fe20008011409 */
[----:B0-----:R-:W-:-:S04]  /*0a10*/  ISETP.NE.AND P2, PT, R2, 0x1, PT ;  /* 0x000000010200780c */ /* 0x001fc80003f45270 */
[----:B------:R-:W-:-:S09]  /*0a20*/  P2R R3, PR, RZ, 0x4 ;  /* 0x00000004ff037803 */ /* 0x000fd20000000000 */
[----:B------:R-:W2:Y:S01]  /*0a30*/  @P2 LDC R17, c[0x0][0x10] ;  /* 0x00000400ff112b82 */ /* 0x000ea20000000800 */
[----:B-1----:R-:W-:Y:S02]  /*0a40*/  @P2 IMAD.MOV.U32 R6, RZ, RZ, R12 ;  /* 0x000000ffff062224 */ /* 0x002fe400078e000c */
[----:B------:R-:W-:-:S05]  /*0a50*/  @P2 IMAD.MOV.U32 R7, RZ, RZ, RZ ;  /* 0x000000ffff072224 */ /* 0x000fca00078e00ff */
[----:B------:R-:W0:Y:S01]  /*0a60*/  @!P2 LDC R3, c[0x0][0xc] ;  /* 0x00000300ff03ab82 */ /* 0x000e220000000800 */
[----:B------:R-:W-:Y:S01]  /*0a70*/  ULDC UR6, c[0x0][0xc] ;  /* 0x0000030000067ab9 */ /* 0x000fe20000000800 */
[----:B------:R-:W-:Y:S01]  /*0a80*/  ULDC UR7, c[0x0][0x10] ;  /* 0x0000040000077ab9 */ /* 0x000fe20000000800 */
[----:B------:R-:W-:Y:S01]  /*0a90*/  ULDC UR8, c[0x0][0x14] ;  /* 0x0000050000087ab9 */ /* 0x000fe20000000800 */
[----:B------:R-:W-:-:S04]  /*0aa0*/  UIMAD.WIDE.U32 UR6, UR6, UR7, URZ ;  /* 0x00000007060672a5 */ /* 0x000fc8000f8e003f */
[----:B------:R-:W-:Y:S02]  /*0ab0*/  UIMAD.WIDE.U32 UR50, UR6, UR8, URZ ;  /* 0x00000008063272a5 */ /* 0x000fe4000f8e003f */
[----:B------:R-:W-:-:S04]  /*0ac0*/  UIMAD UR39, UR7, UR8, URZ ;  /* 0x00000008072772a4 */ /* 0x000fc8000f8e023f */
[----:B------:R-:W-:Y:S01]  /*0ad0*/  UIADD3 UR39, UR51, UR39, URZ ;  /* 0x0000002733277290 */ /* 0x000fe2000fffe03f */
[----:B--2---:R-:W-:-:S04]  /*0ae0*/  @P2 IMAD.WIDE.U32 R16, R4, R17, R6 ;  /* 0x0000001104102225 */ /* 0x004fc800078e0006 */
[----:B0-----:R-:W-:-:S04]  /*0af0*/  @!P2 IMAD.WIDE.U32 R6, R3, R12, R4 ;  /* 0x0000000c0306a225 */ /* 0x001fc800078e0004 */
[----:B------:R-:W-:Y:S02]  /*0b00*/  @P2 IMAD.MOV.U32 R3, RZ, RZ, RZ ;  /* 0x000000ffff032224 */ /* 0x000fe400078e00ff */
[----:B------:R-:W-:Y:S02]  /*0b10*/  @!P2 IMAD.MOV.U32 R16, RZ, RZ, R6 ;  /* 0x000000ffff10a224 */ /* 0x000fe400078e0006 */
[----:B------:R-:W-:Y:S02]  /*0b20*/  @P2 IMAD.IADD R17, R17, 0x1, R3 ;  /* 0x0000000111112824 */ /* 0x000fe400078e0203 */
[----:B------:R-:W-:Y:S01]  /*0b30*/  @!P2 IMAD.MOV.U32 R17, RZ, RZ, R7 ;  /* 0x000000ffff11a224 */ /* 0x000fe200078e0007 */
[----:B------:R-:W-:Y:S06]  /*0b40*/  @P0 BRA `(.L_x_9) ;  /* 0x0000000000200947 */ /* 0x000fec0003800000 */
[----:B------:R-:W-:Y:S01]  /*0b50*/  UISETP.GE.U32.AND UP0, UPT, UR38, 0x5, UPT ;  /* 0x000000052600788c */ /* 0x000fe2000bf06070 */
[----:B------:R-:W-:Y:S01]  /*0b60*/  IADD3 R16, P0, R16, UR50, RZ ;  /* 0x0000003210107c10 */ /* 0x000fe2000ff1e0ff */
[----:B------:R-:W-:Y:S01]  /*0b70*/  UIMAD.WIDE.U32 UR6, UR38, -0x33333333, URZ ;  /* 0xcccccccd260678a5 */ /* 0x000fe2000f8e003f */
[----:B------:R-:W-:Y:S02]  /*0b80*/  UMOV UR36, URZ ;  /* 0x0000003f00247c82 */ /* 0x000fe40008000000 */
[----:B------:R-:W-:Y:S01]  /*0b90*/  IADD3.X R17, R17, UR39, RZ, P0, !PT ;  /* 0x0000002711117c10 */ /* 0x000fe200087fe4ff */
[----:B------:R-:W-:-:S04]  /*0ba0*/  USHF.R.U32.HI UR6, URZ, 0x2, UR7 ;  /* 0x000000023f067899 */ /* 0x000fc80008011607 */
[----:B------:R-:W-:Y:S02]  /*0bb0*/  UIMAD UR49, UR6, -0x5, UR38 ;  /* 0xfffffffb063178a4 */ /* 0x000fe4000f8e0226 */
[----:B------:R-:W-:-:S12]  /*0bc0*/  @UP0 ULOP3.LUT UR36, UR6, 0x1, URZ, 0xc0, !UPT ;  /* 0x0000000106240892 */ /* 0x000fd8000f8ec03f */
.L_x_9:
[----:B------:R-:W-:Y:S01]  /*0bd0*/  ISETP.GE.U32.AND P0, PT, R16, UR10, PT ;  /* 0x0000000a10007c0c */ /* 0x000fe2000bf06070 */
[----:B------:R-:W-:Y:S01]  /*0be0*/  IMAD.MOV.U32 R22, RZ, RZ, -0x1 ;  /* 0xffffffffff167424 */ /* 0x000fe200078e00ff */
[----:B------:R-:W-:Y:S01]  /*0bf0*/  PRMT R3, RZ, 0x7610, R3 ;  /* 0x00007610ff037816 */ /* 0x000fe20000000003 */
[----:B------:R-:W-:Y:S01]  /*0c00*/  IMAD.MOV.U32 R19, RZ, RZ, -0x1 ;  /* 0xffffffffff137424 */ /* 0x000fe200078e00ff */
[----:B------:R-:W-:Y:S01]  /*0c10*/  ISETP.GE.U32.AND.EX P0, PT, R17, UR11, PT, P0 ;  /* 0x0000000b11007c0c */ /* 0x000fe2000bf06100 */
[----:B------:R-:W-:-:S12]  /*0c20*/  IMAD.MOV.U32 R18, RZ, RZ, -0x1 ;  /* 0xffffffffff127424 */ /* 0x000fd800078e00ff */
[----:B------:R-:W-:Y:S05]  /*0c30*/  @P0 BRA `(.L_x_10) ;  /* 0x0000000400580947 */ /* 0x000fea0003800000 */
[----:B------:R-:W0:Y:S01]  /*0c40*/  LDC.64 R14, c[0x0][0x628] ;  /* 0x00018a00ff0e7b82 */ /* 0x000e220000000a00 */
[----:B------:R-:W-:Y:S02]  /*0c50*/  IMAD.MOV.U32 R6, RZ, RZ, R16 ;  /* 0x000000ffff067224 */ /* 0x000fe400078e0010 */
[----:B------:R-:W-:-:S05]  /*0c60*/  IMAD.MOV.U32 R7, RZ, RZ, R17 ;  /* 0x000000ffff077224 */ /* 0x000fca00078e0011 */
[----:B------:R-:W1:Y:S08]  /*0c70*/  LDC R18, c[0x0][0x630] ;  /* 0x00018c00ff127b82 */ /* 0x000e700000000800 */
[----:B------:R-:W2:Y:S01]  /*0c80*/  LDC.64 R20, c[0x0][0x620] ;  /* 0x00018800ff147b82 */ /* 0x000ea20000000a00 */
[----:B0-----:R-:W-:-:S04]  /*0c90*/  ISETP.NE.U32.AND P0, PT, R14, RZ, PT ;  /* 0x000000ff0e00720c */ /* 0x001fc80003f05070 */
[----:B------:R-:W-:-:S13]  /*0ca0*/  ISETP.NE.AND.EX P0, PT, R15, RZ, PT, P0 ;  /* 0x000000ff0f00720c */ /* 0x000fda0003f05300 */
[----:B-12---:R-:W-:Y:S05]  /*0cb0*/  @!P0 BRA `(.L_x_11) ;  /* 0x0000000000288947 */ /* 0x006fea0003800000 */
[----:B------:R-:W0:Y:S02]  /*0cc0*/  LDC R3, c[0x0][0x634] ;  /* 0x00018d00ff037b82 */ /* 0x000e240000000800 */
[----:B0-----:R-:W-:-:S05]  /*0cd0*/  IADD3 R3, P0, R16, R3, RZ ;  /* 0x0000000310037210 */ /* 0x001fca0007f1e0ff */
[----:B------:R-:W-:-:S04]  /*0ce0*/  IMAD.X R13, RZ, RZ, R17, P0 ;  /* 0x000000ffff0d7224 */ /* 0x000fc800000e0611 */
[----:B------:R-:W-:-:S04]  /*0cf0*/  IMAD.WIDE.U32 R6, R13, R14, RZ ;  /* 0x0000000e0d067225 */ /* 0x000fc800078e00ff */
[----:B------:R-:W-:-:S04]  /*0d00*/  IMAD.WIDE.U32 R8, P0, R3, R15, R6 ;  /* 0x0000000f03087225 */ /* 0x000fc80007800006 */
[----:B------:R-:W-:-:S04]  /*0d10*/  IMAD.WIDE.U32 R6, R3, R14, RZ ;  /* 0x0000000e03067225 */ /* 0x000fc800078e00ff */
[----:B------:R-:W-:Y:S01]  /*0d20*/  IMAD.X R11, RZ, RZ, RZ, P0 ;  /* 0x000000ffff0b7224 */ /* 0x000fe200000e06ff */
[----:B------:R-:W-:Y:S01]  /*0d30*/  IADD3 RZ, P0, R7, R8, RZ ;  /* 0x0000000807ff7210 */ /* 0x000fe20007f1e0ff */
[----:B------:R-:W-:-:S04]  /*0d40*/  IMAD.MOV.U32 R10, RZ, RZ, R9 ;  /* 0x000000ffff0a7224 */ /* 0x000fc800078e0009 */
[----:B------:R-:W-:-:S08]  /*0d50*/  IMAD.WIDE.U32.X R6, R13, R15, R10, P0 ;  /* 0x0000000f0d067225 */ /* 0x000fd000000e040a */
.L_x_11:
[-CC-:B------:R-:W-:Y:S01]  /*0d60*/  SHF.R.U64 R28, R6, R18.reuse, R7.reuse ;  /* 0x00000012061c7219 */ /* 0x180fe20000001207 */
[----:B------:R-:W0:Y:S01]  /*0d70*/  LDC R10, c[0x0][0x618] ;  /* 0x00018600ff0a7b82 */ /* 0x000e220000000800 */
[----:B------:R-:W-:Y:S01]  /*0d80*/  SHF.R.U32.HI R5, RZ, R18, R7 ;  /* 0x00000012ff057219 */ /* 0x000fe20000011607 */
[----:B------:R-:W-:Y:S01]  /*0d90*/  ULDC UR6, c[0x0][0x150] ;  /* 0x0000540000067ab9 */ /* 0x000fe20000000800 */
[----:B------:R-:W-:Y:S02]  /*0da0*/  IADD3 R9, P0, RZ, -R28, RZ ;  /* 0x8000001cff097210 */ /* 0x000fe40007f1e0ff */
[----:B------:R-:W-:-:S03]  /*0db0*/  I2FP.F32.U32 R3, R4 ;  /* 0x0000000400037245 */ /* 0x000fc60000201000 */
[----:B------:R-:W1:Y:S01]  /*0dc0*/  LDC.64 R24, c[0x0][0x640] ;  /* 0x00019000ff187b82 */ /* 0x000e620000000a00 */
[----:B------:R-:W-:Y:S02]  /*0dd0*/  IMAD.X R11, RZ, RZ, ~R5, P0 ;  /* 0x000000ffff0b7224 */ /* 0x000fe400000e0e05 */
[----:B------:R-:W-:Y:S01]  /*0de0*/  FMUL R3, R3, UR6 ;  /* 0x0000000603037c20 */ /* 0x000fe20008400000 */
[----:B------:R-:W-:Y:S01]  /*0df0*/  IMAD.WIDE.U32 R6, R9, R20, R16 ;  /* 0x0000001409067225 */ /* 0x000fe200078e0010 */
[----:B------:R-:W-:-:S03]  /*0e00*/  ULDC UR6, c[0x0][0x154] ;  /* 0x0000550000067ab9 */ /* 0x000fc60000000800 */
[----:B------:R-:W-:Y:S01]  /*0e10*/  IMAD R8, R11, R20, RZ ;  /* 0x000000140b087224 */ /* 0x000fe200078e02ff */
[----:B------:R-:W2:Y:S01]  /*0e20*/  LDC R5, c[0x0][0x144] ;  /* 0x00005100ff057b82 */ /* 0x000ea20000000800 */
[----:B------:R-:W3:Y:S02]  /*0e30*/  F2I.U32.TRUNC.NTZ R3, R3 ;  /* 0x0000000300037305 */ /* 0x000ee4000020f000 */
[----:B------:R-:W-:-:S04]  /*0e40*/  IMAD R9, R9, R21, R8 ;  /* 0x0000001509097224 */ /* 0x000fc800078e0208 */
[----:B------:R-:W-:Y:S01]  /*0e50*/  IMAD.IADD R7, R7, 0x1, R9 ;  /* 0x0000000107077824 */ /* 0x000fe200078e0209 */
[----:B------:R-:W4:Y:S01]  /*0e60*/  LDC R18, c[0x0][0x608] ;  /* 0x00018200ff127b82 */ /* 0x000f220000000800 */
[----:B------:R-:W-:-:S03]  /*0e70*/  IMAD.MOV.U32 R9, RZ, RZ, -0x1 ;  /* 0xffffffffff097424 */ /* 0x000fc600078e00ff */
[----:B0-----:R-:W-:Y:S02]  /*0e80*/  SHF.R.U64 R14, R6, R10, R7 ;  /* 0x0000000a060e7219 */ /* 0x001fe40000001207 */
[----:B------:R-:W-:Y:S02]  /*0e90*/  I2FP.F32.U32 R6, R12 ;  /* 0x0000000c00067245 */ /* 0x000fe40000201000 */
[----:B------:R-:W0:Y:S01]  /*0ea0*/  LDC R20, c[0x0][0x658] ;  /* 0x00019600ff147b82 */ /* 0x000e220000000800 */
[----:B-1----:R-:W-:Y:S01]  /*0eb0*/  ISETP.NE.U32.AND P0, PT, R24, RZ, PT ;  /* 0x000000ff1800720c */ /* 0x002fe20003f05070 */
[----:B---3--:R-:W-:Y:S02]  /*0ec0*/  IMAD.MOV R8, RZ, RZ, -R3 ;  /* 0x000000ffff087224 */ /* 0x008fe400078e0a03 */
[----:B------:R-:W-:Y:S01]  /*0ed0*/  FMUL R6, R6, UR6 ;  /* 0x0000000606067c20 */ /* 0x000fe20008400000 */
[----:B------:R-:W-:Y:S02]  /*0ee0*/  SHF.R.U32.HI R7, RZ, R10, R7 ;  /* 0x0000000aff077219 */ /* 0x000fe40000011607 */
[----:B------:R-:W-:Y:S01]  /*0ef0*/  ISETP.NE.AND.EX P0, PT, R25, RZ, PT, P0 ;  /* 0x000000ff1900720c */ /* 0x000fe20003f05300 */
[----:B------:R1:W3:Y:S01]  /*0f00*/  F2I.U32.TRUNC.NTZ R13, R6 ;  /* 0x00000006000d7305 */ /* 0x0002e2000020f000 */
[----:B------:R-:W1:Y:S01]  /*0f10*/  LDC R15, c[0x0][0x148] ;  /* 0x00005200ff0f7b82 */ /* 0x000e620000000800 */
[----:B--2---:R-:W-:-:S07]  /*0f20*/  IMAD R3, R5, R8, R4 ;  /* 0x0000000805037224 */ /* 0x004fce00078e0204 */
[----:B------:R-:W2:Y:S01]  /*0f30*/  LDC R21, c[0x0][0x600] ;  /* 0x00018000ff157b82 */ /* 0x000ea20000000800 */
[-CC-:B----4-:R-:W-:Y:S02]  /*0f40*/  SHF.R.U64 R30, R14, R18.reuse, R7.reuse ;  /* 0x000000120e1e7219 */ /* 0x190fe40000001207 */
[----:B------:R-:W-:Y:S01]  /*0f50*/  SHF.R.U32.HI R5, RZ, R18, R7 ;  /* 0x00000012ff057219 */ /* 0x000fe20000011607 */
[----:B------:R-:W-:-:S04]  /*0f60*/  IMAD.MOV.U32 R7, RZ, RZ, 0x1 ;  /* 0x00000001ff077424 */ /* 0x000fc800078e00ff */
[----:B------:R-:W4:Y:S01]  /*0f70*/  LDC R22, c[0x0][0x648] ;  /* 0x00019200ff167b82 */ /* 0x000f220000000800 */
[-C--:B0-----:R-:W-:Y:S02]  /*0f80*/  SHF.L.U32 R4, R9, R20.reuse, RZ ;  /* 0x0000001409047219 */ /* 0x081fe400000006ff */
[--C-:B------:R-:W-:Y:S02]  /*0f90*/  SHF.R.U64 R18, R30, R20, R5.reuse ;  /* 0x000000141e127219 */ /* 0x100fe40000001205 */
[----:B------:R-:W-:Y:S02]  /*0fa0*/  LOP3.LUT R11, RZ, R4, RZ, 0x33, !PT ;  /* 0x00000004ff0b7212 */ /* 0x000fe400078e33ff */
[-C--:B------:R-:W-:Y:S01]  /*0fb0*/  SHF.R.U32.HI R5, RZ, R20.reuse, R5 ;  /* 0x00000014ff057219 */ /* 0x080fe20000011605 */
[----:B------:R-:W0:Y:S01]  /*0fc0*/  LDC R27, c[0x0][0x638] ;  /* 0x00018e00ff1b7b82 */ /* 0x000e220000000800 */
[----:B------:R-:W-:Y:S01]  /*0fd0*/  SHF.L.U32 R10, R7, R20, RZ ;  /* 0x00000014070a7219 */ /* 0x000fe200000006ff */
[----:B------:R-:W-:-:S06]  /*0fe0*/  IMAD.MOV.U32 R4, RZ, RZ, R18 ;  /* 0x000000ffff047224 */ /* 0x000fcc00078e0012 */
[----:B------:R-:W0:Y:S01]  /*0ff0*/  LDC R26, c[0x0][0x610] ;  /* 0x00018400ff1a7b82 */ /* 0x000e220000000800 */
[----:B-1-3--:R-:W-:Y:S05]  /*1000*/  @!P0 BRA `(.L_x_12) ;  /* 0x0000000000288947 */ /* 0x00afea0003800000 */
[----:B------:R-:W1:Y:S02]  /*1010*/  LDC R9, c[0x0][0x64c] ;  /* 0x00019300ff097b82 */ /* 0x000e640000000800 */
[----:B-1----:R-:W-:-:S05]  /*1020*/  IADD3 R9, P0, R18, R9, RZ ;  /* 0x0000000912097210 */ /* 0x002fca0007f1e0ff */
        /* <DEDUP_REMOVED lines=8> */
.L_x_12:
[----:B----4-:R-:W-:Y:S01]  /*10b0*/  SHF.R.U64 R4, R4, R22, R5 ;  /* 0x0000001604047219 */ /* 0x010fe20000001205 */
[----:B--2---:R-:W-:Y:S01]  /*10c0*/  VIADD R5, R21, 0xffffffff ;  /* 0xffffffff15057836 */ /* 0x004fe20000000000 */
[----:B------:R-:W-:Y:S01]  /*10d0*/  LOP3.LUT R11, R30, R11, RZ, 0xc0, !PT ;  /* 0x0000000b1e0b7212 */ /* 0x000fe200078ec0ff */
[----:B------:R-:W-:Y:S02]  /*10e0*/  IMAD.MOV R13, RZ, RZ, -R13 ;  /* 0x000000ffff0d7224 */ /* 0x000fe400078e0a0d */
[----:B------:R-:W-:Y:S01]  /*10f0*/  IMAD.MOV R6, RZ, RZ, -R4 ;  /* 0x000000ffff067224 */ /* 0x000fe200078e0a04 */
[----:B------:R-:W-:Y:S01]  /*1100*/  LOP3.LUT R5, R14, R5, RZ, 0xc0, !PT ;  /* 0x000000050e057212 */ /* 0x000fe200078ec0ff */
[----:B------:R-:W-:Y:S02]  /*1110*/  IMAD R10, R10, R4, R11 ;  /* 0x000000040a0a7224 */ /* 0x000fe400078e020b */
[----:B------:R-:W-:Y:S02]  /*1120*/  @P2 IMAD R3, R15, R13, R12 ;  /* 0x0000000d0f032224 */ /* 0x000fe400078e020c */
[----:B0-----:R-:W-:-:S02]  /*1130*/  IMAD R4, R6, R27, R18 ;  /* 0x0000001b06047224 */ /* 0x001fc400078e0212 */
[----:B------:R-:W-:Y:S02]  /*1140*/  IMAD R22, R10, R26, R3 ;  /* 0x0000001a0a167224 */ /* 0x000fe400078e0203 */
[----:B------:R-:W-:Y:S02]  /*1150*/  IMAD R5, R4, R21, R5 ;  /* 0x0000001504057224 */ /* 0x000fe400078e0205 */
[----:B------:R-:W-:Y:S02]  /*1160*/  IMAD.MOV.U32 R3, RZ, RZ, 0x1 ;  /* 0x00000001ff037424 */ /* 0x000fe400078e00ff */
[----:B------:R-:W-:Y:S01]  /*1170*/  IMAD.MOV.U32 R18, RZ, RZ, R28 ;  /* 0x000000ffff127224 */ /* 0x000fe200078e001c */
[----:B------:R-:W-:Y:S02]  /*1180*/  SEL R19, R5, R22, !P2 ;  /* 0x0000001605137207 */ /* 0x000fe40005000000 */
[----:B------:R-:W-:-:S07]  /*1190*/  SEL R22, R22, R5, !P2 ;  /* 0x0000000516167207 */ /* 0x000fce0005000000 */
.L_x_10:
[----:B------:R-:W-:Y:S05]  /*11a0*/  @!P1 BRA `(.L_x_13) ;  /* 0x000000bc00009947 */ /* 0x000fea0003800000 */
[----:B------:R-:W-:-:S06]  /*11b0*/  UISETP.GT.U32.AND UP0, UPT, UR12, 0x1, UPT ;  /* 0x000000010c00788c */ /* 0x000fcc000bf04070 */
[----:B------:R-:W-:-:S13]  /*11c0*/  PLOP3.LUT P0, PT, PT, PT, UP0, 0x80, 0x0 ;  /* 0x000000000000781c */ /* 0x000fda0003f0f008 */
[----:B------:R-:W-:Y:S05]  /*11d0*/  @P0 EXIT ;  /* 0x000000000000094d */ /* 0x000fea0003800000 */
.L_x_14:
[----:B------:R-:W-:-:S08]  /*11e0*/  NOP ;  /* 0x0000000000007918 */ /* 0x000fd00000000000 */
[----:B------:R-:W0:Y:S02]  /*11f0*/  USETMAXREG.TRY_ALLOC.CTAPOOL UP0, 0xe8 ;  /* 0x000000e8000079c8 */ /* 0x000e240008000600 */
[----:B0-----:R-:W-:-:S13]  /*1200*/  PLOP3.LUT P0, PT, PT, PT, UP0, 0x80, 0x0 ;  /* 0x000000000000781c */ /* 0x001fda0003f0f008 */
[----:B------:R-:W-:Y:S05]  /*1210*/  @!P0 BRA `(.L_x_14) ;  /* 0xfffffffc00f08947 */ /* 0x000fea000383ffff */
[----:B------:R-:W-:-:S13]  /*1220*/  LOP3.LUT P0, RZ, R3, 0xff, RZ, 0xc0, !PT ;  /* 0x000000ff03ff7812 */ /* 0x000fda000780c0ff */
[----:B------:R-:W-:Y:S05]  /*1230*/  @!P0 EXIT ;  /* 0x000000000000894d */ /* 0x000fea0003800000 */
[----:B------:R-:W-:Y:S01]  /*1240*/  SHF.R.S32.HI R0, RZ, 0x1f, R23 ;  /* 0x0000001fff007819 */ /* 0x000fe20000011417 */
[----:B------:R-:W0:Y:S01]  /*1250*/  S2UR UR4, SR_CgaCtaId ;  /* 0x00000000000479c3 */ /* 0x000e220000008800 */
[----:B------:R-:W-:Y:S01]  /*1260*/  UIADD3 UR5, UR5, -0x1, URZ ;  /* 0xffffffff05057890 */ /* 0x000fe2000fffe03f */
[----:B------:R-:W-:Y:S01]  /*1270*/  IMAD.MOV.U32 R167, RZ, RZ, 0x70 ;  /* 0x00000070ffa77424 */ /* 0x000fe200078e00ff */
[CC--:B------:R-:W-:Y:S01]  /*1280*/  LEA.HI R3, R0.reuse, R23.reuse, RZ, 0x2 ;  /* 0x0000001700037211 */ /* 0x0c0fe200078f10ff */
[----:B------:R-:W-:Y:S01]  /*1290*/  UMOV UR43, 0x400 ;  /* 0x00000400002b7882 */ /* 0x000fe20000000000 */
[----:B------:R-:W-:Y:S02]  /*12a0*/  USHF.L.U32 UR42, UR5, 0x3, URZ ;  /* 0x00000003052a7899 */ /* 0x000fe4000800063f */
[----:B------:R-:W-:Y:S01]  /*12b0*/  LOP3.LUT R166, R3, 0xfffffffc, RZ, 0xc0, !PT ;  /* 0xfffffffc03a67812 */ /* 0x000fe200078ec0ff */
[----:B------:R-:W-:Y:S01]  /*12c0*/  ULDC UR6, c[0x0][0x284] ;  /* 0x0000a10000067ab9 */ /* 0x000fe20000000800 */
[--C-:B------:R-:W-:Y:S01]  /*12d0*/  SHF.R.S32.HI R154, RZ, 0x2, R3.reuse ;  /* 0x00000002ff9a7819 */ /* 0x100fe20000011403 */
[----:B------:R-:W-:Y:S01]  /*12e0*/  UISETP.NE.AND UP0, UPT, UR5, URZ, UPT ;  /* 0x0000003f0500728c */ /* 0x000fe2000bf05270 */
[----:B------:R-:W-:Y:S01]  /*12f0*/  SHF.R.S32.HI R5, RZ, 0x1f, R3 ;  /* 0x0000001fff057819 */ /* 0x000fe20000011403 */
[----:B------:R-:W-:Y:S01]  /*1300*/  IMAD.IADD R166, R23, 0x1, -R166 ;  /* 0x0000000117a67824 */ /* 0x000fe200078e0aa6 */
[----:B------:R-:W-:Y:S01]  /*1310*/  LEA.HI R3, R0, R23, RZ, 0x5 ;  /* 0x0000001700037211 */ /* 0x000fe200078f28ff */
[----:B------:R-:W-:Y:S01]  /*1320*/  ULOP3.LUT UR48, UR42, 0x8, URZ, 0xc0, !UPT ;  /* 0x000000082a307892 */ /* 0x000fe2000f8ec03f */
[----:B------:R-:W-:Y:S01]  /*1330*/  LEA.HI R5, R5, R154, RZ, 0x3 ;  /* 0x0000009a05057211 */ /* 0x000fe200078f18ff */
[----:B------:R-:W-:Y:S01]  /*1340*/  IMAD.SHL.U32 R0, R166, 0x100, RZ ;  /* 0x00000100a6007824 */ /* 0x000fe200078e00ff */
[----:B------:R-:W-:-:S02]  /*1350*/  UIADD3 UR40, UR38, -0x1, URZ ;  /* 0xffffffff26287890 */ /* 0x000fc4000fffe03f */
[----:B------:R-:W-:Y:S01]  /*1360*/  LOP3.LUT R155, R5, 0xfffffff8, RZ, 0xc0, !PT ;  /* 0xfffffff8059b7812 */ /* 0x000fe200078ec0ff */
[----:B------:R-:W-:Y:S01]  /*1370*/  USHF.L.U32 UR41, UR38, 0x1, URZ ;  /* 0x0000000126297899 */ /* 0x000fe2000800063f */
[----:B------:R-:W-:Y:S01]  /*1380*/  SHF.R.S32.HI R5, RZ, 0x5, R3 ;  /* 0x00000005ff057819 */ /* 0x000fe20000011403 */
[----:B------:R-:W-:Y:S01]  /*1390*/  ULOP3.LUT UR45, UR42, 0x8, URZ, 0xc, !UPT ;  /* 0x000000082a2d7892 */ /* 0x000fe2000f8e0c3f */
[----:B------:R-:W-:Y:S01]  /*13a0*/  LOP3.LUT R3, R0, 0x100, RZ, 0xc0, !PT ;  /* 0x0000010000037812 */ /* 0x000fe200078ec0ff */
[----:B------:R-:W-:Y:S01]  /*13b0*/  IMAD.IADD R154, R154, 0x1, -R155 ;  /* 0x000000019a9a7824 */ /* 0x000fe200078e0a9b */
[----:B------:R-:W-:Y:S01]  /*13c0*/  LEA.HI R0, R166, R166, RZ, 0x1 ;  /* 0x000000a6a6007211 */ /* 0x000fe200078f08ff */
[C---:B------:R-:W-:Y:S01]  /*13d0*/  IMAD.SHL.U32 R164, R5.reuse, 0x10, RZ ;  /* 0x0000001005a47824 */ /* 0x040fe200078e00ff */
[----:B------:R-:W-:Y:S01]  /*13e0*/  SHF.R.U32.HI R4, RZ, 0x3, R3 ;  /* 0x00000003ff047819 */ /* 0x000fe20000011603 */
[----:B0-----:R-:W-:Y:S01]  /*13f0*/  ULEA UR43, UR4, UR43, 0x18 ;  /* 0x0000002b042b7291 */ /* 0x001fe2000f8ec03f */
[----:B------:R-:W-:Y:S01]  /*1400*/  LOP3.LUT R6, R5, 0x1, RZ, 0xc0, !PT ;  /* 0x0000000105067812 */ /* 0x000fe200078ec0ff */
[----:B------:R-:W-:Y:S01]  /*1410*/  IMAD.SHL.U32 R0, R0, 0x100, RZ ;  /* 0x0000010000007824 */ /* 0x000fe200078e00ff */
[----:B------:R-:W-:Y:S01]  /*1420*/  LOP3.LUT R3, R3, 0x30, R164, 0xf8, !PT ;  /* 0x0000003003037812 */ /* 0x000fe200078ef8a4 */
[----:B------:R-:W-:Y:S01]  /*1430*/  UIADD3 UR44, UR43, 0x60, URZ ;  /* 0x000000602b2c7890 */ /* 0x000fe2000fffe03f */
[----:B------:R-:W-:Y:S01]  /*1440*/  SHF.R.S32.HI R155, RZ, 0x1f, R154 ;  /* 0x0000001fff9b7819 */ /* 0x000fe2000001149a */
[----:B------:R-:W-:Y:S01]  /*1450*/  USEL UR46, URZ, 0x1, UP0 ;  /* 0x000000013f2e7887 */ /* 0x000fe20008000000 */
[----:B------:R-:W-:Y:S01]  /*1460*/  LOP3.LUT R3, R3, R4, RZ, 0x3c, !PT ;  /* 0x0000000403037212 */ /* 0x000fe200078e3cff */
[----:B------:R-:W-:Y:S01]  /*1470*/  UIADD3 UR47, UR42, UR44, URZ ;  /* 0x0000002c2a2f7290 */ /* 0x000fe2000fffe03f */
[----:B------:R-:W-:Y:S01]  /*1480*/  LOP3.LUT R165, R0, 0xfffffe00, RZ, 0xc0, !PT ;  /* 0xfffffe0000a57812 */ /* 0x000fe200078ec0ff */
[----:B------:R-:W-:Y:S01]  /*1490*/  ULOP3.LUT UR48, UR48, 0x18, URZ, 0x3c, !UPT ;  /* 0x0000001830307892 */ /* 0x000fe2000f8e3c3f */
[----:B------:R-:W-:-:S02]  /*14a0*/  ISETP.NE.U32.AND P0, PT, R6, 0x1, PT ;  /* 0x000000010600780c */ /* 0x000fc40003f05070 */
[--C-:B------:R-:W-:Y:S02]  /*14b0*/  IADD3 R165, R3, R165, R154.reuse ;  /* 0x000000a503a57210 */ /* 0x100fe40007ffe09a */
[--C-:B------:R-:W-:Y:S01]  /*14c0*/  IADD3 R164, -R164, UR6, -R154.reuse ;  /* 0x00000006a4a47c10 */ /* 0x100fe2000fffe99a */
[----:B------:R-:W-:Y:S01]  /*14d0*/  IMAD.WIDE R154, R5, 0x10, R154 ;  /* 0x00000010059a7825 */ /* 0x000fe200078e029a */
[----:B------:R-:W-:-:S07]  /*14e0*/  SEL R167, R167, 0x90, !P0 ;  /* 0x00000090a7a77807 */ /* 0x000fce0004000000 */
.L_x_305:
[----:B------:R-:W-:Y:S02]  /*14f0*/  IMAD.U32 R3, RZ, RZ, UR46 ;  /* 0x0000002eff037e24 */ /* 0x000fe4000f8e00ff */
[----:B------:R-:W-:-:S03]  /*1500*/  IMAD.U32 R168, RZ, RZ, UR44 ;  /* 0x0000002cffa87e24 */ /* 0x000fc6000f8e00ff */
[----:B------:R-:W-:-:S04]  /*1510*/  SHF.L.U32 R3, R3, 0x1f, RZ ;  /* 0x0000001f03037819 */ /* 0x000fc800000006ff */
[----:B------:R-:W0:Y:S02]  /*1520*/  SYNCS.PHASECHK.TRANS64.TRYWAIT P0, [R168+UR42], R3 ;  /* 0x00000003a80075a7 */ /* 0x000e24000800016a */
[----:B01234-:R-:W-:Y:S05]  /*1530*/  @!P0 BRA `(.L_x_15) ;  /* 0x000000c800d88947 */ /* 0x01ffea0003800000 */
.L_x_330:
[----:B------:R-:W-:-:S04]  /*1540*/  UIADD3 UR4, UR43, 0x800, URZ ;  /* 0x000008002b047890 */ /* 0x000fc8000fffe03f */
[----:B------:R-:W-:-:S06]  /*1550*/  ULOP3.LUT UP0, URZ, UR4, 0x1bf, URZ, 0xc0, !UPT ;  /* 0x000001bf043f7892 */ /* 0x000fcc000f80c03f */
[----:B------:R-:W-:-:S13]  /*1560*/  PLOP3.LUT P0, PT, PT, PT, UP0, 0x80, 0x0 ;  /* 0x000000000000781c */ /* 0x000fda0003f0f008 */
[----:B------:R-:W-:Y:S05]  /*1570*/  @!P0 BRA `(.L_x_16) ;  /* 0x0000000000408947 */ /* 0x000fea0003800000 */
[----:B0-----:R-:W-:Y:S01]  /*1580*/  MOV R0, 0x0 ;  /* 0x0000000000007802 */ /* 0x001fe20000000f00 */
[----:B------:R-:W-:Y:S01]  /*1590*/  ULDC.64 UR4, c[0x4][0x70] ;  /* 0x01001c0000047ab9 */ /* 0x000fe20000000a00 */
[----:B------:R-:W-:Y:S01]  /*15a0*/  ULDC.64 UR6, c[0x4][0x8] ;  /* 0x0100020000067ab9 */ /* 0x000fe20000000a00 */
[----:B------:R-:W-:Y:S01]  /*15b0*/  IMAD.U32 R4, RZ, RZ, UR4 ;  /* 0x00000004ff047e24 */ /* 0x000fe2000f8e00ff */
[----:B------:R0:W1:Y:S01]  /*15c0*/  LDC.64 R14, c[0x4][R0] ;  /* 0x01000000000e7b82 */ /* 0x0000620000000a00 */
[----:B------:R-:W-:Y:S01]  /*15d0*/  IMAD.U32 R5, RZ, RZ, UR5 ;  /* 0x00000005ff057e24 */ /* 0x000fe2000f8e00ff */
[----:B------:R-:W-:Y:S01]  /*15e0*/  ULDC.64 UR4, c[0x4][0x78] ;  /* 0x01001e0000047ab9 */ /* 0x000fe20000000a00 */
[----:B------:R-:W-:Y:S02]  /*15f0*/  IMAD.U32 R10, RZ, RZ, UR6 ;  /* 0x00000006ff0a7e24 */ /* 0x000fe4000f8e00ff */
[----:B------:R-:W-:Y:S02]  /*1600*/  IMAD.U32 R6, RZ, RZ, UR4 ;  /* 0x00000004ff067e24 */ /* 0x000fe4000f8e00ff */
[----:B------:R-:W-:-:S02]  /*1610*/  IMAD.U32 R7, RZ, RZ, UR5 ;  /* 0x00000005ff077e24 */ /* 0x000fc4000f8e00ff */
[----:B------:R-:W-:Y:S02]  /*1620*/  IMAD.U32 R11, RZ, RZ, UR7 ;  /* 0x00000007ff0b7e24 */ /* 0x000fe4000f8e00ff */
[----:B------:R-:W-:Y:S02]  /*1630*/  IMAD.MOV.U32 R8, RZ, RZ, 0x70 ;  /* 0x00000070ff087424 */ /* 0x000fe400078e00ff */
[----:B------:R-:W-:Y:S02]  /*1640*/  IMAD.MOV.U32 R12, RZ, RZ, 0x1 ;  /* 0x00000001ff0c7424 */ /* 0x000fe400078e00ff */
[----:B0-----:R-:W-:-:S07]  /*1650*/  IMAD.MOV.U32 R13, RZ, RZ, RZ ;  /* 0x000000ffff0d7224 */ /* 0x001fce00078e00ff */
[----:B------:R-:W-:-:S07]  /*1660*/  LEPC R20, `(.L_x_16) ;  /* 0x000000001014794e */ /* 0x000fce0000000000 */
[----:B-1---5:R-:W-:Y:S05]  /*1670*/  CALL.ABS.NOINC R14 ;  /* 0x000000000e007343 */ /* 0x022fea0003c00000 */
.L_x_16:
[----:B------:R-:W-:-:S04]  /*1680*/  IMAD.U32 R24, RZ, RZ, UR43 ;  /* 0x0000002bff187e24 */ /* 0x000fc8000f8e00ff */
[----:B------:R-:W-:-:S05]  /*1690*/  VIADD R24, R24, 0xa800 ;  /* 0x0000a80018187836 */ /* 0x000fca0000000000 */
[----:B------:R-:W-:-:S13]  /*16a0*/  LOP3.LUT P0, RZ, R24, 0x3ff, RZ, 0xc0, !PT ;  /* 0x000003ff18ff7812 */ /* 0x000fda000780c0ff */
[----:B------:R-:W-:Y:S05]  /*16b0*/  @!P0 BRA `(.L_x_17) ;  /* 0x00000000007c8947 */ /* 0x000fea0003800000 */
[----:B------:R-:W-:Y:S01]  /*16c0*/  MOV R23, 0x0 ;  /* 0x0000000000177802 */ /* 0x000fe20000000f00 */
[----:B------:R-:W-:Y:S01]  /*16d0*/  ULDC.64 UR4, c[0x4][0x70] ;  /* 0x01001c0000047ab9 */ /* 0x000fe20000000a00 */
[----:B------:R-:W-:Y:S01]  /*16e0*/  ULDC.64 UR6, c[0x4][0x78] ;  /* 0x01001e0000067ab9 */ /* 0x000fe20000000a00 */
[----:B------:R-:W-:Y:S01]  /*16f0*/  IMAD.U32 R4, RZ, RZ, UR4 ;  /* 0x00000004ff047e24 */ /* 0x000fe2000f8e00ff */
[----:B------:R1:W2:Y:S01]  /*1700*/  LDC.64 R14, c[0x4][R23] ;  /* 0x01000000170e7b82 */ /* 0x0002a20000000a00 */
        /* <DEDUP_REMOVED lines=8> */
[----:B-1----:R-:W-:-:S07]  /*1790*/  IMAD.MOV.U32 R13, RZ, RZ, RZ ;  /* 0x000000ffff0d7224 */ /* 0x002fce00078e00ff */
[----:B------:R-:W-:-:S07]  /*17a0*/  LEPC R20, `(.L_x_18) ;  /* 0x000000001014794e */ /* 0x000fce0000000000 */
[----:B0-2--5:R-:W-:Y:S05]  /*17b0*/  CALL.ABS.NOINC R14 ;  /* 0x000000000e007343 */ /* 0x025fea0003c00000 */
.L_x_18:
[----:B------:R0:W1:Y:S01]  /*17c0*/  LDC.64 R14, c[0x4][R23] ;  /* 0x01000000170e7b82 */ /* 0x0000620000000a00 */
[----:B------:R-:W-:Y:S01]  /*17d0*/  ULDC.64 UR4, c[0x4][0x70] ;  /* 0x01001c0000047ab9 */ /* 0x000fe20000000a00 */
[----:B------:R-:W-:Y:S01]  /*17e0*/  ULDC.64 UR6, c[0x4][0x10] ;  /* 0x0100040000067ab9 */ /* 0x000fe20000000a00 */
[----:B------:R-:W-:Y:S02]  /*17f0*/  IMAD.U32 R4, RZ, RZ, UR4 ;  /* 0x00000004ff047e24 */ /* 0x000fe4000f8e00ff */
        /* <DEDUP_REMOVED lines=10> */
[----:B-1----:R-:W-:Y:S05]  /*18a0*/  CALL.ABS.NOINC R14 ;  /* 0x000000000e007343 */ /* 0x002fea0003c00000 */
.L_x_17:
[----:B------:R-:W-:-:S06]  /*18b0*/  ULOP3.LUT UR4, UR37, 0x1, URZ, 0xfc, !UPT ;  /* 0x0000000125047892 */ /* 0x000fcc000f8efc3f */
[----:B0-----:R-:W-:Y:S01]  /*18c0*/  IMAD.U32 R0, RZ, RZ, UR4 ;  /* 0x00000004ff007e24 */ /* 0x001fe2000f8e00ff */
[----:B------:R-:W-:-:S04]  /*18d0*/  UMOV UR4, 0xffffffff ;  /* 0xffffffff00047882 */ /* 0x000fc80000000000 */
[----:B------:R-:W-:Y:S01]  /*18e0*/  ISETP.NE.AND P0, PT, R0, 0x3, PT ;  /* 0x000000030000780c */ /* 0x000fe20003f05270 */
[----:B------:R-:W-:-:S12]  /*18f0*/  BRA.DIV UR4, `(.L_x_19) ;  /* 0x000000ca04007947 */ /* 0x000fd8000b800000 */
.L_x_332:
[----:B------:R-:W-:Y:S05]  /*1900*/  @!P0 BRA `(.L_x_20) ;  /* 0x0000000000048947 */ /* 0x000fea0003800000 */
[----:B------:R-:W-:Y:S01]  /*1910*/  BPT.TRAP 0x1 ;  /* 0x000000040000795c */ /* 0x000fe20000300000 */
.L_x_20:
[----:B------:R-:W-:Y:S02]  /*1920*/  IMAD.U32 R3, RZ, RZ, UR49 ;  /* 0x00000031ff037e24 */ /* 0x000fe4000f8e00ff */
[----:B------:R-:W-:-:S03]  /*1930*/  IMAD.U32 R0, RZ, RZ, UR36 ;  /* 0x00000024ff007e24 */ /* 0x000fc6000f8e00ff */
[----:B------:R-:W-:Y:S02]  /*1940*/  LEA R3, R3, UR43, 0x3 ;  /* 0x0000002b03037c11 */ /* 0x000fe4000f8e18ff */
[----:B------:R-:W-:-:S04]  /*1950*/  SHF.L.U32 R0, R0, 0x1f, RZ ;  /* 0x0000001f00007819 */ /* 0x000fc800000006ff */
[----:B------:R0:W1:Y:S01]  /*1960*/  SYNCS.PHASECHK.TRANS64.TRYWAIT P1, [R3+URZ], R0 ;  /* 0x00000000030075a7 */ /* 0x000062000802017f */
[----:B------:R-:W-:Y:S05]  /*1970*/  @!P0 BRA `(.L_x_21) ;  /* 0x0000000000048947 */ /* 0x000fea0003800000 */
[----:B------:R-:W-:Y:S01]  /*1980*/  BPT.TRAP 0x1 ;  /* 0x000000040000795c */ /* 0x000fe20000300000 */
.L_x_21:
[----:B-1----:R-:W-:Y:S05]  /*1990*/  @P1 BRA `(.L_x_22) ;  /* 0x0000000000081947 */ /* 0x002fea0003800000 */
[----:B------:R-:W1:Y:S02]  /*19a0*/  SYNCS.PHASECHK.TRANS64.TRYWAIT P1, [R3+URZ], R0 ;  /* 0x00000000030075a7 */ /* 0x000e64000802017f */
[----:B-1----:R-:W-:Y:S05]  /*19b0*/  @!P1 BRA `(.L_x_23) ;  /* 0x000000c400ec9947 */ /* 0x002fea0003800000 */
.L_x_22:
[----:B------:R-:W-:-:S04]  /*19c0*/  UIADD3 UR4, UR49, 0x1, URZ ;  /* 0x0000000131047890 */ /* 0x000fc8000fffe03f */
[----:B------:R-:W-:Y:S02]  /*19d0*/  UISETP.NE.AND UP0, UPT, UR4, 0x5, UPT ;  /* 0x000000050400788c */ /* 0x000fe4000bf05270 */
[----:B01----:R-:W-:Y:S02]  /*19e0*/  IMAD.U32 R0, RZ, RZ, UR4 ;  /* 0x00000004ff007e24 */ /* 0x003fe4000f8e00ff */
[----:B------:R-:W-:Y:S02]  /*19f0*/  USEL UR4, URZ, 0x1, UP0 ;  /* 0x000000013f047887 */ /* 0x000fe40008000000 */
[----:B------:R-:W-:Y:S02]  /*1a00*/  PLOP3.LUT P1, PT, PT, PT, UP0, 0x80, 0x0 ;  /* 0x000000000000781c */ /* 0x000fe40003f2f008 */
[----:B------:R-:W-:Y:S02]  /*1a10*/  ULOP3.LUT UR4, UR36, UR4, URZ, 0x3c, !UPT ;  /* 0x0000000424047292 */ /* 0x000fe4000f8e3c3f */
[----:B------:R-:W-:-:S04]  /*1a20*/  SEL R0, R0, RZ, P1 ;  /* 0x000000ff00007207 */ /* 0x000fc80000800000 */
[----:B------:R-:W-:Y:S01]  /*1a30*/  IMAD.U32 R169, RZ, RZ, UR4 ;  /* 0x00000004ffa97e24 */ /* 0x000fe2000f8e00ff */
[----:B------:R-:W-:Y:S06]  /*1a40*/  @!P0 BRA `(.L_x_24) ;  /* 0x0000000000048947 */ /* 0x000fec0003800000 */
[----:B------:R-:W-:Y:S01]  /*1a50*/  BPT.TRAP 0x1 ;  /* 0x000000040000795c */ /* 0x000fe20000300000 */
.L_x_24:
[----:B------:R-:W-:Y:S01]  /*1a60*/  IMAD.U32 R6, RZ, RZ, UR49 ;  /* 0x00000031ff067e24 */ /* 0x000fe2000f8e00ff */
[----:B------:R-:W-:Y:S02]  /*1a70*/  LEA R3, R0, UR43, 0x3 ;  /* 0x0000002b00037c11 */ /* 0x000fe4000f8e18ff */
[----:B------:R-:W-:Y:S01]  /*1a80*/  SHF.L.U32 R4, R169, 0x1f, RZ ;  /* 0x0000001fa9047819 */ /* 0x000fe200000006ff */
[----:B------:R-:W-:Y:S01]  /*1a90*/  IMAD R5, R6, 0x2000, R165 ;  /* 0x0000200006057824 */ /* 0x000fe200078e02a5 */
[----:B------:R-:W-:Y:S02]  /*1aa0*/  ISETP.NE.AND P2, PT, RZ, UR40, PT ;  /* 0x00000028ff007c0c */ /* 0x000fe4000bf45270 */
[----:B------:R0:W1:Y:S01]  /*1ab0*/  SYNCS.PHASECHK.TRANS64.TRYWAIT P1, [R3+URZ], R4 ;  /* 0x00000004030075a7 */ /* 0x000062000802017f */
[----:B------:R-:W-:Y:S01]  /*1ac0*/  VIADD R6, R5, UR43 ;  /* 0x0000002b05067c36 */ /* 0x000fe20008000000 */
[----:B------:R0:W2:Y:S09]  /*1ad0*/  LDS.U8 R7, [R5+UR43+0x800] ;  /* 0x0008002b05077984 */ /* 0x0000b20008000000 */
[----:B------:R-:W-:Y:S05]  /*1ae0*/  WARPSYNC.ALL ;  /* 0x0000000000007948 */ /* 0x000fea0003800000 */
[----:B------:R-:W-:Y:S01]  /*1af0*/  IMAD.IADD R6, R167, 0x1, R6 ;  /* 0x00000001a7067824 */ /* 0x000fe200078e0206 */
[----:B------:R-:W2:Y:S04]  /*1b00*/  LDS.U8 R8, [R5+UR43+0x840] ;  /* 0x0008402b05087984 */ /* 0x000ea80008000000 */
[----:B------:R-:W-:Y:S04]  /*1b10*/  LDS.U8 R9, [R5+UR43+0x808] ;  /* 0x0008082b05097984 */ /* 0x000fe80008000000 */
[----:B------:R-:W3:Y:S04]  /*1b20*/  LDS.U8 R12, [R5+UR43+0x848] ;  /* 0x0008482b050c7984 */ /* 0x000ee80008000000 */
[----:B------:R-:W-:Y:S04]  /*1b30*/  LDS.U8 R11, [R5+UR43+0xc00] ;  /* 0x000c002b050b7984 */ /* 0x000fe80008000000 */
[----:B------:R-:W4:Y:S04]  /*1b40*/  LDS.U8 R26, [R5+UR43+0xc40] ;  /* 0x000c402b051a7984 */ /* 0x000f280008000000 */
[----:B------:R-:W-:Y:S04]  /*1b50*/  LDS.U8 R13, [R5+UR43+0xc08] ;  /* 0x000c082b050d7984 */ /* 0x000fe80008000000 */
[----:B------:R-:W0:Y:S04]  /*1b60*/  LDS.U8 R30, [R5+UR43+0xc48] ;  /* 0x000c482b051e7984 */ /* 0x000e280008000000 */
[----:B------:R-:W-:Y:S04]  /*1b70*/  LDS.U8 R15, [R5+UR43+0x1000] ;  /* 0x0010002b050f7984 */ /* 0x000fe80008000000 */
[----:B------:R-:W1:Y:S04]  /*1b80*/  LDS.U8 R36, [R5+UR43+0x1040] ;  /* 0x0010402b05247984 */ /* 0x000e680008000000 */
[----:B------:R-:W-:Y:S04]  /*1b90*/  LDS.U8 R21, [R5+UR43+0x1008] ;  /* 0x0010082b05157984 */ /* 0x000fe80008000000 */
[----:B------:R-:W1:Y:S01]  /*1ba0*/  LDS.U8 R40, [R5+UR43+0x1048] ;  /* 0x0010482b05287984 */ /* 0x000e620008000000 */
[----:B--2---:R-:W-:-:S03]  /*1bb0*/  PRMT R7, R8, 0x7604, R7 ;  /* 0x0000760408077816 */ /* 0x004fc60000000007 */
[----:B------:R-:W-:Y:S04]  /*1bc0*/  LDS.U8 R23, [R5+UR43+0x1400] ;  /* 0x0014002b05177984 */ /* 0x000fe80008000000 */
[----:B------:R-:W2:Y:S01]  /*1bd0*/  LDS.U8 R46, [R5+UR43+0x1440] ;  /* 0x0014402b052e7984 */ /* 0x000ea20008000000 */
[----:B---3--:R-:W-:-:S03]  /*1be0*/  PRMT R9, R12, 0x7604, R9 ;  /* 0x000076040c097816 */ /* 0x008fc60000000009 */
[----:B------:R-:W-:Y:S04]  /*1bf0*/  LDS.U8 R25, [R5+UR43+0x1408] ;  /* 0x0014082b05197984 */ /* 0x000fe80008000000 */
[----:B------:R-:W3:Y:S01]  /*1c00*/  LDS.U8 R50, [R5+UR43+0x1448] ;  /* 0x0014482b05327984 */ /* 0x000ee20008000000 */
[----:B----4-:R-:W-:-:S03]  /*1c10*/  PRMT R11, R26, 0x7604, R11 ;  /* 0x000076041a0b7816 */ /* 0x010fc6000000000b */
[----:B------:R-:W4:Y:S04]  /*1c20*/  LDS.U8 R10, [R6+0x800] ;  /* 0x00080000060a7984 */ /* 0x000f280000000000 */
[----:B------:R-:W4:Y:S01]  /*1c30*/  LDS.U8 R14, [R6+0x808] ;  /* 0x00080800060e7984 */ /* 0x000f220000000000 */
[----:B0-----:R-:W-:-:S03]  /*1c40*/  PRMT R13, R30, 0x7604, R13 ;  /* 0x000076041e0d7816 */ /* 0x001fc6000000000d */
[----:B------:R-:W0:Y:S04]  /*1c50*/  LDS.U8 R28, [R6+0xc00] ;  /* 0x000c0000061c7984 */ /* 0x000e280000000000 */
[----:B------:R-:W0:Y:S01]  /*1c60*/  LDS.U8 R32, [R6+0xc08] ;  /* 0x000c080006207984 */ /* 0x000e220000000000 */
[----:B-1----:R-:W-:-:S03]  /*1c70*/  PRMT R15, R36, 0x7604, R15 ;  /* 0x00007604240f7816 */ /* 0x002fc6000000000f */
[----:B------:R-:W1:Y:S04]  /*1c80*/  LDS.U8 R38, [R6+0x1000] ;  /* 0x0010000006267984 */ /* 0x000e680000000000 */
[----:B------:R-:W1:Y:S01]  /*1c90*/  LDS.U8 R42, [R6+0x1008] ;  /* 0x00100800062a7984 */ /* 0x000e620000000000 */
[----:B------:R-:W-:-:S03]  /*1ca0*/  PRMT R21, R40, 0x7604, R21 ;  /* 0x0000760428157816 */ /* 0x000fc60000000015 */
[----:B------:R-:W1:Y:S04]  /*1cb0*/  LDS.U8 R48, [R6+0x1400] ;  /* 0x0014000006307984 */ /* 0x000e680000000000 */
[----:B------:R-:W1:Y:S01]  /*1cc0*/  LDS.U8 R52, [R6+0x1408] ;  /* 0x0014080006347984 */ /* 0x000e620000000000 */
[----:B--2---:R-:W-:-:S03]  /*1cd0*/  PRMT R23, R46, 0x7604, R23 ;  /* 0x000076042e177816 */ /* 0x004fc60000000017 */
[----:B------:R-:W2:Y:S04]  /*1ce0*/  LDS.U8 R156, [R6+0x840] ;  /* 0x00084000069c7984 */ /* 0x000ea80000000000 */
[----:B------:R-:W2:Y:S01]  /*1cf0*/  LDS.U8 R20, [R6+0x848] ;  /* 0x0008480006147984 */ /* 0x000ea20000000000 */
[----:B---3--:R-:W-:-:S03]  /*1d00*/  PRMT R25, R50, 0x7604, R25 ;  /* 0x0000760432197816 */ /* 0x008fc60000000019 */
[----:B------:R-:W3:Y:S01]  /*1d10*/  LDS.U8 R158, [R6+0xc40] ;  /* 0x000c4000069e7984 */ /* 0x000ee20000000000 */
[----:B----4-:R-:W-:-:S03]  /*1d20*/  PRMT R7, R10, 0x7054, R7 ;  /* 0x000070540a077816 */ /* 0x010fc60000000007 */
[----:B------:R-:W4:Y:S01]  /*1d30*/  LDS.U8 R34, [R6+0xc48] ;  /* 0x000c480006227984 */ /* 0x000f220000000000 */
[----:B------:R-:W-:-:S03]  /*1d40*/  PRMT R9, R14, 0x7054, R9 ;  /* 0x000070540e097816 */ /* 0x000fc60000000009 */
[----:B------:R-:W4:Y:S01]  /*1d50*/  LDS.U8 R160, [R6+0x1040] ;  /* 0x0010400006a07984 */ /* 0x000f220000000000 */
[----:B0-----:R-:W-:-:S03]  /*1d60*/  PRMT R11, R28, 0x7054, R11 ;  /* 0x000070541c0b7816 */ /* 0x001fc6000000000b */
[----:B------:R-:W0:Y:S01]  /*1d70*/  LDS.U8 R44, [R6+0x1048] ;  /* 0x00104800062c7984 */ /* 0x000e220000000000 */
[----:B------:R-:W-:-:S03]  /*1d80*/  PRMT R13, R32, 0x7054, R13 ;  /* 0x00007054200d7816 */ /* 0x000fc6000000000d */
[----:B------:R-:W0:Y:S01]  /*1d90*/  LDS.U8 R162, [R6+0x1440] ;  /* 0x0014400006a27984 */ /* 0x000e220000000000 */
[----:B-1----:R-:W-:-:S03]  /*1da0*/  PRMT R15, R38, 0x7054, R15 ;  /* 0x00007054260f7816 */ /* 0x002fc6000000000f */
[----:B------:R-:W1:Y:S01]  /*1db0*/  LDS.U8 R54, [R6+0x1448] ;  /* 0x0014480006367984 */ /* 0x000e620000000000 */
[----:B------:R-:W-:Y:S02]  /*1dc0*/  PRMT R21, R42, 0x7054, R21 ;  /* 0x000070542a157816 */ /* 0x000fe40000000015 */
[----:B------:R-:W-:Y:S02]  /*1dd0*/  PRMT R23, R48, 0x7054, R23 ;  /* 0x0000705430177816 */ /* 0x000fe40000000017 */
[----:B------:R-:W-:Y:S02]  /*1de0*/  PRMT R25, R52, 0x7054, R25 ;  /* 0x0000705434197816 */ /* 0x000fe40000000019 */
[----:B--2---:R-:W-:Y:S02]  /*1df0*/  PRMT R156, R156, 0x654, R7 ;  /* 0x000006549c9c7816 */ /* 0x004fe40000000007 */
[----:B------:R-:W-:Y:S02]  /*1e00*/  PRMT R157, R20, 0x654, R9 ;  /* 0x00000654149d7816 */ /* 0x000fe40000000009 */
[----:B---3--:R-:W-:-:S02]  /*1e10*/  PRMT R158, R158, 0x654, R11 ;  /* 0x000006549e9e7816 */ /* 0x008fc4000000000b */
[----:B----4-:R-:W-:Y:S02]  /*1e20*/  PRMT R159, R34, 0x654, R13 ;  /* 0x00000654229f7816 */ /* 0x010fe4000000000d */
[----:B------:R-:W-:Y:S02]  /*1e30*/  PRMT R160, R160, 0x654, R15 ;  /* 0x00000654a0a07816 */ /* 0x000fe4000000000f */
[----:B0-----:R-:W-:Y:S02]  /*1e40*/  PRMT R161, R44, 0x654, R21 ;  /* 0x000006542ca17816 */ /* 0x001fe40000000015 */
[----:B------:R-:W-:Y:S02]  /*1e50*/  PRMT R162, R162, 0x654, R23 ;  /* 0x00000654a2a27816 */ /* 0x000fe40000000017 */
[----:B-1----:R-:W-:Y:S02]  /*1e60*/  PRMT R163, R54, 0x654, R25 ;  /* 0x0000065436a37816 */ /* 0x002fe40000000019 */
[----:B------:R-:W-:Y:S01]  /*1e70*/  R2UR UR4, R24 ;  /* 0x00000000180472ca */ /* 0x000fe200000e0000 */
[----:B------:R-:W-:Y:S01]  /*1e80*/  UMOV UR7, 0x40000040 ;  /* 0x4000004000077882 */ /* 0x000fe20000000000 */
[----:B------:R-:W-:-:S11]  /*1e90*/  WARPGROUP.ARRIVE ;  /* 0x00000000000079c5 */ /* 0x000fd60000000000 */
[----:B------:R-:W-:-:S04]  /*1ea0*/  USHF.R.U32.HI UR4, URZ, 0x4, UR4 ;  /* 0x000000043f047899 */ /* 0x000fc80008011604 */
[----:B------:R-:W-:-:S04]  /*1eb0*/  ULOP3.LUT UR4, UR4, 0x3fff, URZ, 0xc0, !UPT ;  /* 0x00003fff04047892 */ /* 0x000fc8000f8ec03f */
[----:B------:R-:W-:-:S04]  /*1ec0*/  ULOP3.LUT UR8, UR4, 0x10000, URZ, 0xfc, !UPT ;  /* 0x0001000004087892 */ /* 0x000fc8000f8efc3f */
[----:B------:R-:W-:-:S07]  /*1ed0*/  ULEA UR4, UR49, UR8, 0xb ;  /* 0x0000000831047291 */ /* 0x000fce000f8e583f */
[----:B------:R-:W-:Y:S02]  /*1ee0*/  UMOV UR6, UR4 ;  /* 0x0000000400067c82 */ /* 0x000fe40008000000 */
[----:B------:R-:W-:Y:S01]  /*1ef0*/  QGMMA.64x256x32.F32.E5M2.E4M3 R24, R156, gdesc[UR4], RZ, !UPT, gsb0 ;  /* 0x03e000049c187df3 */ /* 0x000fe2000c0018ff */
[----:B------:R-:W-:Y:S01]  /*1f00*/  UIADD3 UR6, UR4, 0x2, URZ ;  /* 0x0000000204067890 */ /* 0x000fe2000fffe03f */
[----:B------:R-:W-:Y:S01]  /*1f10*/  UMOV UR7, 0x40000040 ;  /* 0x4000004000077882 */ /* 0x000fe20000000000 */
[----:B------:R-:W-:Y:S02]  /*1f20*/  WARPGROUP.DEPBAR.LE gsb0, 0x0 ;  /* 0x00008000000079c5 */ /* 0x000fe40000010000 */
[----:B------:R-:W-:-:S15]  /*1f30*/  WARPGROUP.ARRIVE ;  /* 0x00000000000079c5 */ /* 0x000fde0000000000 */
[----:B------:R-:W-:-:S08]  /*1f40*/  NOP ;  /* 0x0000000000007918 */ /* 0x000fd00000000000 */
[----:B------:R-:W-:Y:S01]  /*1f50*/  QGMMA.64x256x32.F32.E5M2.E4M3 R24, R160, gdesc[UR4], R24, gsb0 ;  /* 0x03e00004a0187df3 */ /* 0x000fe20008001818 */
[----:B------:R-:W-:Y:S01]  /*1f60*/  UIADD3 UR6, UR4, 0x4, URZ ;  /* 0x0000000404067890 */ /* 0x000fe2000fffe03f */
[----:B------:R-:W-:Y:S01]  /*1f70*/  UMOV UR7, 0x40000040 ;  /* 0x4000004000077882 */ /* 0x000fe20000000000 */
[----:B------:R-:W-:Y:S02]  /*1f80*/  WARPGROUP.DEPBAR.LE gsb0, 0x0 ;  /* 0x00008000000079c5 */ /* 0x000fe40000010000 */
[----:B------:R-:W-:Y:S04]  /*1f90*/  LDS.U8 R7, [R5+UR43+0x1800] ;  /* 0x0018002b05077984 */ /* 0x000fe80008000000 */
[----:B------:R-:W0:Y:S04]  /*1fa0*/  LDS.U8 R8, [R5+UR43+0x1840] ;  /* 0x0018402b05087984 */ /* 0x000e280008000000 */
[----:B------:R-:W-:Y:S04]  /*1fb0*/  LDS.U8 R9, [R5+UR43+0x1808] ;  /* 0x0018082b05097984 */ /* 0x000fe80008000000 */
[----:B------:R-:W1:Y:S04]  /*1fc0*/  LDS.U8 R12, [R5+UR43+0x1848] ;  /* 0x0018482b050c7984 */ /* 0x000e680008000000 */
[----:B------:R-:W-:Y:S04]  /*1fd0*/  LDS.U8 R11, [R5+UR43+0x1c00] ;  /* 0x001c002b050b7984 */ /* 0x000fe80008000000 */
[----:B------:R-:W2:Y:S04]  /*1fe0*/  LDS.U8 R158, [R5+UR43+0x1c40] ;  /* 0x001c402b059e7984 */ /* 0x000ea80008000000 */
[----:B------:R-:W-:Y:S04]  /*1ff0*/  LDS.U8 R13, [R5+UR43+0x1c08] ;  /* 0x001c082b050d7984 */ /* 0x000fe80008000000 */
[----:B------:R-:W3:Y:S04]  /*2000*/  LDS.U8 R170, [R5+UR43+0x1c48] ;  /* 0x001c482b05aa7984 */ /* 0x000ee80008000000 */
[----:B------:R-:W4:Y:S04]  /*2010*/  LDS.U8 R10, [R6+0x1800] ;  /* 0x00180000060a7984 */ /* 0x000f280000000000 */
[----:B------:R-:W4:Y:S04]  /*2020*/  LDS.U8 R14, [R6+0x1808] ;  /* 0x00180800060e7984 */ /* 0x000f280000000000 */
        /* <DEDUP_REMOVED lines=8> */
[----:B--2---:R-:W-:Y:S02]  /*20b0*/  PRMT R11, R158, 0x7604, R11 ;  /* 0x000076049e0b7816 */ /* 0x004fe4000000000b */
[----:B---3--:R-:W-:Y:S02]  /*20c0*/  PRMT R13, R170, 0x7604, R13 ;  /* 0x00007604aa0d7816 */ /* 0x008fe4000000000d */
[----:B----4-:R-:W-:Y:S02]  /*20d0*/  PRMT R7, R10, 0x7054, R7 ;  /* 0x000070540a077816 */ /* 0x010fe40000000007 */
[----:B------:R-:W-:-:S02]  /*20e0*/  PRMT R9, R14, 0x7054, R9 ;  /* 0x000070540e097816 */ /* 0x000fc40000000009 */
[----:B------:R-:W-:Y:S02]  /*20f0*/  PRMT R11, R160, 0x7054, R11 ;  /* 0x00007054a00b7816 */ /* 0x000fe4000000000b */
[----:B------:R-:W-:Y:S02]  /*2100*/  PRMT R13, R172, 0x7054, R13 ;  /* 0x00007054ac0d7816 */ /* 0x000fe4000000000d */
[----:B0-----:R-:W-:Y:S02]  /*2110*/  PRMT R156, R156, 0x654, R7 ;  /* 0x000006549c9c7816 */ /* 0x001fe40000000007 */
[----:B------:R-:W-:Y:S02]  /*2120*/  PRMT R157, R20, 0x654, R9 ;  /* 0x00000654149d7816 */ /* 0x000fe40000000009 */
[----:B-1----:R-:W-:Y:S02]  /*2130*/  PRMT R158, R162, 0x654, R11 ;  /* 0x00000654a29e7816 */ /* 0x002fe4000000000b */
[----:B------:R-:W-:-:S04]  /*2140*/  PRMT R159, R174, 0x654, R13 ;  /* 0x00000654ae9f7816 */ /* 0x000fc8000000000d */
[----:B------:R-:W-:-:S06]  /*2150*/  WARPGROUP.ARRIVE ;  /* 0x00000000000079c5 */ /* 0x000fcc0000000000 */
        /* <DEDUP_REMOVED lines=33> */
[----:B------:R-:W-:Y:S03]  /*2370*/  QGMMA.64x256x32.F32.E5M2.E4M3 R24, R156, gdesc[UR4], R24, gsb0 ;  /* 0x03e000049c187df3 */ /* 0x000fe60008001818 */
[----:B------:R-:W-:Y:S02]  /*2380*/  WARPGROUP.DEPBAR.LE gsb0, 0x0 ;  /* 0x00008000000079c5 */ /* 0x000fe40000010000 */
[----:B------:R-:W-:Y:S05]  /*2390*/  @!P2 BRA `(.L_x_25) ;  /* 0x000000140060a947 */ /* 0x000fea0003800000 */
[----:B------:R-:W-:Y:S05]  /*23a0*/  @!P0 BRA `(.L_x_26) ;  /* 0x0000000000048947 */ /* 0x000fea0003800000 */
[----:B------:R-:W-:Y:S01]  /*23b0*/  BPT.TRAP 0x1 ;  /* 0x000000040000795c */ /* 0x000fe20000300000 */
.L_x_26:
[----:B------:R-:W-:-:S05]  /*23c0*/  IMAD.SHL.U32 R174, R0, 0x2000, RZ ;  /* 0x0000200000ae7824 */ /* 0x000fca00078e00ff */
[----:B------:R-:W-:-:S05]  /*23d0*/  IADD3 R6, R174, UR43, R165 ;  /* 0x0000002bae067c10 */ /* 0x000fca000fffe0a5 */
[----:B------:R-:W-:Y:S01]  /*23e0*/  IMAD.IADD R11, R167, 0x1, R6 ;  /* 0x00000001a70b7824 */ /* 0x000fe200078e0206 */
[----:B------:R-:W-:Y:S06]  /*23f0*/  @P1 BRA `(.L_x_27) ;  /* 0x0000000000081947 */ /* 0x000fec0003800000 */
[----:B------:R-:W0:Y:S02]  /*2400*/  SYNCS.PHASECHK.TRANS64.TRYWAIT P1, [R3+URZ], R4 ;  /* 0x00000004030075a7 */ /* 0x000e24000802017f */
[----:B0-----:R-:W-:Y:S05]  /*2410*/  @!P1 BRA `(.L_x_28) ;  /* 0x000000bc00689947 */ /* 0x001fea0003800000 */
.L_x_27:
[----:B0-----:R-:W-:Y:S01]  /*2420*/  LDS.U8 R3, [R6+0x800] ;  /* 0x0008000006037984 */ /* 0x001fe20000000000 */
[----:B------:R-:W0:Y:S01]  /*2430*/  LDC R13, c[0x0][0x28c] ;  /* 0x0000a300ff0d7b82 */ /* 0x000e220000000800 */
[----:B------:R-:W-:Y:S02]  /*2440*/  UMOV UR4, UR49 ;  /* 0x0000003100047c82 */ /* 0x000fe40008000000 */
[----:B------:R-:W1:Y:S04]  /*2450*/  LDS.U8 R4, [R6+0x840] ;  /* 0x0008400006047984 */ /* 0x000e680000000000 */
[----:B------:R-:W-:Y:S04]  /*2460*/  LDS.U8 R5, [R6+0x808] ;  /* 0x0008080006057984 */ /* 0x000fe80000000000 */
[----:B------:R-:W2:Y:S04]  /*2470*/  LDS.U8 R10, [R6+0x848] ;  /* 0x00084800060a7984 */ /* 0x000ea80000000000 */
[----:B------:R-:W-:Y:S04]  /*2480*/  LDS.U8 R7, [R6+0xc00] ;  /* 0x000c000006077984 */ /* 0x000fe80000000000 */
[----:B------:R-:W3:Y:S04]  /*2490*/  LDS.U8 R20, [R6+0xc40] ;  /* 0x000c400006147984 */ /* 0x000ee80000000000 */
[----:B------:R-:W-:Y:S01]  /*24a0*/  LDS.U8 R9, [R6+0xc08] ;  /* 0x000c080006097984 */ /* 0x000fe20000000000 */
[----:B0-----:R-:W-:-:S03]  /*24b0*/  ISETP.GE.AND P1, PT, R13, 0x101, PT ;  /* 0x000001010d00780c */ /* 0x001fc60003f26270 */
[----:B------:R-:W0:Y:S04]  /*24c0*/  LDS.U8 R158, [R6+0xc48] ;  /* 0x000c4800069e7984 */ /* 0x000e280000000000 */
[----:B------:R-:W4:Y:S04]  /*24d0*/  LDS.U8 R8, [R11+0x800] ;  /* 0x000800000b087984 */ /* 0x000f280000000000 */
[----:B------:R-:W4:Y:S04]  /*24e0*/  LDS.U8 R12, [R11+0x808] ;  /* 0x000808000b0c7984 */ /* 0x000f280000000000 */
[----:B------:R-:W4:Y:S04]  /*24f0*/  LDS.U8 R156, [R11+0xc00] ;  /* 0x000c00000b9c7984 */ /* 0x000f280000000000 */
[----:B------:R-:W4:Y:S01]  /*2500*/  LDS.U8 R170, [R11+0xc08] ;  /* 0x000c08000baa7984 */ /* 0x000f220000000000 */
[----:B-1----:R-:W-:-:S03]  /*2510*/  PRMT R3, R4, 0x7604, R3 ;  /* 0x0000760404037816 */ /* 0x002fc60000000003 */
[----:B------:R-:W1:Y:S04]  /*2520*/  LDS.U8 R160, [R11+0x840] ;  /* 0x000840000ba07984 */ /* 0x000e680000000000 */
[----:B------:R-:W1:Y:S01]  /*2530*/  LDS.U8 R14, [R11+0x848] ;  /* 0x000848000b0e7984 */ /* 0x000e620000000000 */
[----:B--2---:R-:W-:-:S03]  /*2540*/  PRMT R5, R10, 0x7604, R5 ;  /* 0x000076040a057816 */ /* 0x004fc60000000005 */
[----:B------:R-:W2:Y:S04]  /*2550*/  LDS.U8 R162, [R11+0xc40] ;  /* 0x000c40000ba27984 */ /* 0x000ea80000000000 */
[----:B------:R-:W2:Y:S01]  /*2560*/  LDS.U8 R172, [R11+0xc48] ;  /* 0x000c48000bac7984 */ /* 0x000ea20000000000 */
[----:B---3--:R-:W-:Y:S02]  /*2570*/  PRMT R7, R20, 0x7604, R7 ;  /* 0x0000760414077816 */ /* 0x008fe40000000007 */
[----:B0-----:R-:W-:Y:S02]  /*2580*/  PRMT R9, R158, 0x7604, R9 ;  /* 0x000076049e097816 */ /* 0x001fe40000000009 */
[----:B----4-:R-:W-:Y:S02]  /*2590*/  PRMT R3, R8, 0x7054, R3 ;  /* 0x0000705408037816 */ /* 0x010fe40000000003 */
[----:B------:R-:W-:-:S02]  /*25a0*/  PRMT R5, R12, 0x7054, R5 ;  /* 0x000070540c057816 */ /* 0x000fc40000000005 */
[----:B------:R-:W-:Y:S02]  /*25b0*/  PRMT R7, R156, 0x7054, R7 ;  /* 0x000070549c077816 */ /* 0x000fe40000000007 */
[----:B------:R-:W-:Y:S02]  /*25c0*/  PRMT R9, R170, 0x7054, R9 ;  /* 0x00007054aa097816 */ /* 0x000fe40000000009 */
[----:B-1----:R-:W-:Y:S02]  /*25d0*/  PRMT R160, R160, 0x654, R3 ;  /* 0x00000654a0a07816 */ /* 0x002fe40000000003 */
[----:B------:R-:W-:Y:S02]  /*25e0*/  PRMT R161, R14, 0x654, R5 ;  /* 0x000006540ea17816 */ /* 0x000fe40000000005 */
[----:B--2---:R-:W-:Y:S02]  /*25f0*/  PRMT R162, R162, 0x654, R7 ;  /* 0x00000654a2a27816 */ /* 0x004fe40000000007 */
[----:B------:R-:W-:Y:S01]  /*2600*/  PRMT R163, R172, 0x654, R9 ;  /* 0x00000654aca37816 */ /* 0x000fe20000000009 */
[----:B------:R-:W-:Y:S06]  /*2610*/  @!P1 BRA `(.L_x_29) ;  /* 0x0000000800d09947 */ /* 0x000fec0003800000 */
[----:B------:R-:W-:Y:S01]  /*2620*/  R2UR UR10, R0 ;  /* 0x00000000000a72ca */ /* 0x000fe200000e0000 */
[----:B------:R-:W-:Y:S01]  /*2630*/  UMOV UR5, UR40 ;  /* 0x0000002800057c82 */ /* 0x000fe20008000000 */
[----:B------:R-:W-:-:S13]  /*2640*/  UMOV UR4, UR49 ;  /* 0x0000003100047c82 */ /* 0x000fda0008000000 */
.L_x_37:
[----:B------:R-:W-:-:S04]  /*2650*/  UIADD3 UR6, UR10, 0x1, URZ ;  /* 0x000000010a067890 */ /* 0x000fc8000fffe03f */
[----:B------:R-:W-:-:S04]  /*2660*/  UISETP.NE.AND UP0, UPT, UR6, 0x5, UPT ;  /* 0x000000050600788c */ /* 0x000fc8000bf05270 */
[----:B------:R-:W-:Y:S02]  /*2670*/  USEL UR7, URZ, 0x1, UP0 ;  /* 0x000000013f077887 */ /* 0x000fe40008000000 */
[----:B------:R-:W-:-:S04]  /*2680*/  USEL UR6, UR6, URZ, UP0 ;  /* 0x0000003f06067287 */ /* 0x000fc80008000000 */
[----:B------:R-:W-:Y:S02]  /*2690*/  LOP3.LUT R169, R169, UR7, RZ, 0x3c, !PT ;  /* 0x00000007a9a97c12 */ /* 0x000fe4000f8e3cff */
[----:B------:R-:W-:Y:S01]  /*26a0*/  IMAD.U32 R0, RZ, RZ, UR6 ;  /* 0x00000006ff007e24 */ /* 0x000fe2000f8e00ff */
[----:B------:R-:W-:Y:S06]  /*26b0*/  @!P0 BRA `(.L_x_30) ;  /* 0x0000000000048947 */ /* 0x000fec0003800000 */
[----:B------:R-:W-:Y:S01]  /*26c0*/  BPT.TRAP 0x1 ;  /* 0x000000040000795c */ /* 0x000fe20000300000 */
.L_x_30:
[----:B------:R-:W-:Y:S01]  /*26d0*/  LEA R3, R0, UR43, 0x3 ;  /* 0x0000002b00037c11 */ /* 0x000fe2000f8e18ff */
[----:B------:R-:W-:Y:S01]  /*26e0*/  ULEA UR9, UR10, UR8, 0xb ;  /* 0x000000080a097291 */ /* 0x000fe2000f8e583f */
[----:B------:R-:W-:Y:S01]  /*26f0*/  SHF.L.U32 R4, R169, 0x1f, RZ ;  /* 0x0000001fa9047819 */ /* 0x000fe200000006ff */
[----:B------:R-:W-:Y:S01]  /*2700*/  UMOV UR7, 0x40000040 ;  /* 0x4000004000077882 */ /* 0x000fe20000000000 */
[----:B------:R-:W-:Y:S02]  /*2710*/  IMAD.U32 R6, RZ, RZ, UR10 ;  /* 0x0000000aff067e24 */ /* 0x000fe4000f8e00ff */
[----:B------:R0:W1:Y:S01]  /*2720*/  SYNCS.PHASECHK.TRANS64.TRYWAIT P1, [R3+URZ], R4 ;  /* 0x00000004030075a7 */ /* 0x000062000802017f */
[----:B------:R-:W-:Y:S01]  /*2730*/  WARPGROUP.ARRIVE ;  /* 0x00000000000079c5 */ /* 0x000fe20000000000 */
[----:B------:R-:W-:Y:S01]  /*2740*/  UMOV UR6, UR9 ;  /* 0x0000000900067c82 */ /* 0x000fe20008000000 */
[----:B------:R-:W-:-:S04]  /*2750*/  IMAD R5, R6, 0x2000, R165 ;  /* 0x0000200006057824 */ /* 0x000fc800078e02a5 */
[----:B------:R-:W-:Y:S01]  /*2760*/  QGMMA.64x256x32.F32.E5M2.E4M3 R24, R160, gdesc[UR4], R24, gsb0 ;  /* 0x03e00004a0187df3 */ /* 0x000fe20008001818 */
[----:B------:R-:W-:Y:S01]  /*2770*/  VIADD R10, R5, UR43 ;  /* 0x0000002b050a7c36 */ /* 0x000fe20008000000 */
[----:B------:R-:W-:Y:S01]  /*2780*/  UIADD3 UR6, UR9, 0x2, URZ ;  /* 0x0000000209067890 */ /* 0x000fe2000fffe03f */
[----:B------:R-:W-:Y:S02]  /*2790*/  UMOV UR7, 0x40000040 ;  /* 0x4000004000077882 */ /* 0x000fe40000000000 */
[----:B------:R-:W-:Y:S01]  /*27a0*/  IMAD.IADD R20, R167, 0x1, R10 ;  /* 0x00000001a7147824 */ /* 0x000fe200078e020a */
[----:B------:R-:W-:Y:S02]  /*27b0*/  WARPGROUP.DEPBAR.LE gsb0, 0x0 ;  /* 0x00008000000079c5 */ /* 0x000fe40000010000 */
[----:B------:R-:W-:Y:S04]  /*27c0*/  LDS.U8 R6, [R5+UR43+0x1000] ;  /* 0x0010002b05067984 */ /* 0x000fe80008000000 */
[----:B------:R-:W2:Y:S04]  /*27d0*/  LDS.U8 R7, [R5+UR43+0x1040] ;  /* 0x0010402b05077984 */ /* 0x000ea80008000000 */
[----:B------:R-:W-:Y:S04]  /*27e0*/  LDS.U8 R8, [R5+UR43+0x1008] ;  /* 0x0010082b05087984 */ /* 0x000fe80008000000 */
[----:B------:R-:W3:Y:S04]  /*27f0*/  LDS.U8 R13, [R5+UR43+0x1048] ;  /* 0x0010482b050d7984 */ /* 0x000ee80008000000 */
[----:B------:R-:W-:Y:S04]  /*2800*/  LDS.U8 R10, [R5+UR43+0x1400] ;  /* 0x0014002b050a7984 */ /* 0x000fe80008000000 */
[----:B------:R-:W4:Y:S04]  /*2810*/  LDS.U8 R21, [R5+UR43+0x1440] ;  /* 0x0014402b05157984 */ /* 0x000f280008000000 */
[----:B------:R-:W-:Y:S04]  /*2820*/  LDS.U8 R12, [R5+UR43+0x1408] ;  /* 0x0014082b050c7984 */ /* 0x000fe80008000000 */
[----:B------:R-:W0:Y:S04]  /*2830*/  LDS.U8 R159, [R5+UR43+0x1448] ;  /* 0x0014482b059f7984 */ /* 0x000e280008000000 */
[----:B------:R-:W1:Y:S04]  /*2840*/  LDS.U8 R9, [R20+0x1000] ;  /* 0x0010000014097984 */ /* 0x000e680000000000 */
[----:B------:R-:W1:Y:S04]  /*2850*/  LDS.U8 R15, [R20+0x1008] ;  /* 0x00100800140f7984 */ /* 0x000e680000000000 */
[----:B------:R-:W1:Y:S04]  /*2860*/  LDS.U8 R23, [R20+0x1400] ;  /* 0x0014000014177984 */ /* 0x000e680000000000 */
[----:B------:R-:W1:Y:S01]  /*2870*/  LDS.U8 R163, [R20+0x1408] ;  /* 0x0014080014a37984 */ /* 0x000e620000000000 */
[----:B--2---:R-:W-:-:S03]  /*2880*/  PRMT R6, R7, 0x7604, R6 ;  /* 0x0000760407067816 */ /* 0x004fc60000000006 */
[----:B------:R-:W2:Y:S04]  /*2890*/  LDS.U8 R11, [R20+0x1040] ;  /* 0x00104000140b7984 */ /* 0x000ea80000000000 */
[----:B------:R-:W2:Y:S01]  /*28a0*/  LDS.U8 R161, [R20+0x1048] ;  /* 0x0010480014a17984 */ /* 0x000ea20000000000 */
[----:B---3--:R-:W-:-:S03]  /*28b0*/  PRMT R8, R13, 0x7604, R8 ;  /* 0x000076040d087816 */ /* 0x008fc60000000008 */
[----:B------:R-:W3:Y:S04]  /*28c0*/  LDS.U8 R157, [R20+0x1440] ;  /* 0x00144000149d7984 */ /* 0x000ee80000000000 */
[----:B------:R-:W3:Y:S01]  /*28d0*/  LDS.U8 R14, [R20+0x1448] ;  /* 0x00144800140e7984 */ /* 0x000ee20000000000 */
[----:B----4-:R-:W-:Y:S02]  /*28e0*/  PRMT R10, R21, 0x7604, R10 ;  /* 0x00007604150a7816 */ /* 0x010fe4000000000a */
[----:B0-----:R-:W-:Y:S02]  /*28f0*/  PRMT R12, R159, 0x7604, R12 ;  /* 0x000076049f0c7816 */ /* 0x001fe4000000000c */
[----:B-1----:R-:W-:Y:S02]  /*2900*/  PRMT R6, R9, 0x7054, R6 ;  /* 0x0000705409067816 */ /* 0x002fe40000000006 */
[----:B------:R-:W-:-:S02]  /*2910*/  PRMT R8, R15, 0x7054, R8 ;  /* 0x000070540f087816 */ /* 0x000fc40000000008 */
[----:B------:R-:W-:Y:S02]  /*2920*/  PRMT R10, R23, 0x7054, R10 ;  /* 0x00007054170a7816 */ /* 0x000fe4000000000a */
[----:B------:R-:W-:Y:S02]  /*2930*/  PRMT R163, R163, 0x7054, R12 ;  /* 0x00007054a3a37816 */ /* 0x000fe4000000000c */
[----:B--2---:R-:W-:Y:S02]  /*2940*/  PRMT R160, R11, 0x654, R6 ;  /* 0x000006540ba07816 */ /* 0x004fe40000000006 */
[----:B------:R-:W-:Y:S02]  /*2950*/  PRMT R161, R161, 0x654, R8 ;  /* 0x00000654a1a17816 */ /* 0x000fe40000000008 */
[----:B---3--:R-:W-:Y:S02]  /*2960*/  PRMT R162, R157, 0x654, R10 ;  /* 0x000006549da27816 */ /* 0x008fe4000000000a */
[----:B------:R-:W-:-:S04]  /*2970*/  PRMT R163, R14, 0x654, R163 ;  /* 0x000006540ea37816 */ /* 0x000fc800000000a3 */
[----:B------:R-:W-:-:S06]  /*2980*/  WARPGROUP.ARRIVE ;  /* 0x00000000000079c5 */ /* 0x000fcc0000000000 */
[----:B------:R-:W-:Y:S03]  /*2990*/  QGMMA.64x256x32.F32.E5M2.E4M3 R24, R160, gdesc[UR4], R24, gsb0 ;  /* 0x03e00004a0187df3 */ /* 0x000fe60008001818 */
        /* <DEDUP_REMOVED lines=28> */
[----:B------:R-:W-:Y:S01]  /*2b60*/  PRMT R159, R171, 0x654, R12 ;  /* 0x00000654ab9f7816 */ /* 0x000fe2000000000c */
[----:B------:R-:W-:Y:S06]  /*2b70*/  @!P0 BRA `(.L_x_31) ;  /* 0x0000000000048947 */ /* 0x000fec0003800000 */
[----:B------:R-:W-:Y:S01]  /*2b80*/  BPT.TRAP 0x1 ;  /* 0x000000040000795c */ /* 0x000fe20000300000 */
.L_x_31:
[----:B------:R-:W-:Y:S02]  /*2b90*/  UISETP.GT.U32.AND UP0, UPT, UR37, 0x1, UPT ;  /* 0x000000012500788c */ /* 0x000fe4000bf04070 */
[----:B------:R-:W-:-:S04]  /*2ba0*/  ULEA UR6, UR4, UR43, 0x3 ;  /* 0x0000002b04067291 */ /* 0x000fc8000f8e183f */
[----:B------:R-:W-:Y:S01]  /*2bb0*/  UIADD3 UR6, UR6, 0x28, URZ ;  /* 0x0000002806067890 */ /* 0x000fe2000fffe03f */
[----:B------:R-:W-:-:S03]  /*2bc0*/  PLOP3.LUT P2, PT, PT, PT, UP0, 0x80, 0x0 ;  /* 0x000000000000781c */ /* 0x000fc60003f4f008 */
[----:B------:R-:W-:-:S09]  /*2bd0*/  UPRMT UR6, URZ, 0x654, UR6 ;  /* 0x000006543f067896 */ /* 0x000fd20008000006 */
[----:B------:R-:W-:Y:S01]  /*2be0*/  SYNCS.ARRIVE.TRANS64.RED.A1T0 RZ, [UR6], RZ ;  /* 0x000000ffffff79a7 */ /* 0x000fe20008100406 */
[----:B------:R-:W-:Y:S05]  /*2bf0*/  @P2 BRA `(.L_x_32) ;  /* 0x0000000000042947 */ /* 0x000fea0003800000 */
[----:B------:R-:W-:Y:S01]  /*2c00*/  BPT.TRAP 0x1 ;  /* 0x000000040000795c */ /* 0x000fe20000300000 */
.L_x_32:
[----:B------:R-:W-:Y:S01]  /*2c10*/  UIADD3 UR6, UR9, 0x4, URZ ;  /* 0x0000000409067890 */ /* 0x000fe2000fffe03f */
[----:B------:R-:W-:Y:S01]  /*2c20*/  WARPGROUP.ARRIVE ;  /* 0x00000000000079c5 */ /* 0x000fe20000000000 */
[----:B------:R-:W-:Y:S01]  /*2c30*/  UMOV UR7, 0x40000040 ;  /* 0x4000004000077882 */ /* 0x000fe20000000000 */
[----:B------:R-:W-:-:S04]  /*2c40*/  UIADD3 UR4, UR4, 0x1, URZ ;  /* 0x0000000104047890 */ /* 0x000fc8000fffe03f */
[----:B------:R-:W-:-:S05]  /*2c50*/  UISETP.NE.AND UP0, UPT, UR4, 0x5, UPT ;  /* 0x000000050400788c */ /* 0x000fca000bf05270 */
[----:B------:R-:W-:Y:S01]  /*2c60*/  QGMMA.64x256x32.F32.E5M2.E4M3 R24, R156, gdesc[UR4], R24, gsb0 ;  /* 0x03e000049c187df3 */ /* 0x000fe20008001818 */
[----:B------:R-:W-:Y:S02]  /*2c70*/  USEL UR4, UR4, URZ, UP0 ;  /* 0x0000003f04047287 */ /* 0x000fe40008000000 */
        /* <DEDUP_REMOVED lines=31> */
.L_x_33:
[----:B------:R-:W-:Y:S01]  /*2e70*/  IMAD.SHL.U32 R174, R0, 0x2000, RZ ;  /* 0x0000200000ae7824 */ /* 0x000fe200078e00ff */
[----:B------:R-:W-:Y:S04]  /*2e80*/  BSSY B0, `(.L_x_34) ;  /* 0x0000005000007945 */ /* 0x000fe80003800000 */
[----:B------:R-:W-:Y:S01]  /*2e90*/  IADD3 R178, R174, UR43, R165 ;  /* 0x0000002baeb27c10 */ /* 0x000fe2000fffe0a5 */
[----:B------:R-:W-:Y:S06]  /*2ea0*/  @P1 BRA `(.L_x_35) ;  /* 0x0000000000081947 */ /* 0x000fec0003800000 */
[----:B------:R-:W0:Y:S02]  /*2eb0*/  SYNCS.PHASECHK.TRANS64.TRYWAIT P1, [R3+URZ], R4 ;  /* 0x00000004030075a7 */ /* 0x000e24000802017f */
[----:B0-----:R-:W-:Y:S05]  /*2ec0*/  @!P1 BRA `(.L_x_36) ;  /* 0x000000b000d09947 */ /* 0x001fea0003800000 */
.L_x_35:
[----:B------:R-:W-:Y:S05]  /*2ed0*/  BSYNC B0 ;  /* 0x0000000000007941 */ /* 0x000fea0003800000 */
.L_x_34:
[----:B------:R-:W-:Y:S01]  /*2ee0*/  IMAD.IADD R11, R167, 0x1, R178 ;  /* 0x00000001a70b7824 */ /* 0x000fe200078e02b2 */
[----:B0-----:R-:W-:Y:S01]  /*2ef0*/  LDS.U8 R3, [R178+0x800] ;  /* 0x00080000b2037984 */ /* 0x001fe20000000000 */
[----:B------:R-:W-:Y:S05]  /*2f00*/  WARPSYNC.ALL ;  /* 0x0000000000007948 */ /* 0x000fea0003800000 */
[----:B------:R-:W0:Y:S04]  /*2f10*/  LDS.U8 R4, [R178+0x840] ;  /* 0x00084000b2047984 */ /* 0x000e280000000000 */
[----:B------:R-:W-:Y:S04]  /*2f20*/  LDS.U8 R5, [R178+0x808] ;  /* 0x00080800b2057984 */ /* 0x000fe80000000000 */
[----:B------:R-:W1:Y:S04]  /*2f30*/  LDS.U8 R8, [R178+0x848] ;  /* 0x00084800b2087984 */ /* 0x000e680000000000 */
[----:B------:R-:W-:Y:S04]  /*2f40*/  LDS.U8 R7, [R178+0xc00] ;  /* 0x000c0000b2077984 */ /* 0x000fe80000000000 */
[----:B------:R-:W2:Y:S04]  /*2f50*/  LDS.U8 R14, [R178+0xc40] ;  /* 0x000c4000b20e7984 */ /* 0x000ea80000000000 */
[----:B------:R-:W-:Y:S04]  /*2f60*/  LDS.U8 R9, [R178+0xc08] ;  /* 0x000c0800b2097984 */ /* 0x000fe80000000000 */
[----:B------:R-:W3:Y:S04]  /*2f70*/  LDS.U8 R170, [R178+0xc48] ;  /* 0x000c4800b2aa7984 */ /* 0x000ee80000000000 */
        /* <DEDUP_REMOVED lines=20> */
[----:B------:R-:W-:Y:S01]  /*30c0*/  UIADD3 UR6, UR9, 0x6, URZ ;  /* 0x0000000609067890 */ /* 0x000fe2000fffe03f */
[----:B------:R-:W-:Y:S01]  /*30d0*/  WARPGROUP.ARRIVE ;  /* 0x00000000000079c5 */ /* 0x000fe20000000000 */
[----:B------:R-:W-:Y:S01]  /*30e0*/  UMOV UR7, 0x40000040 ;  /* 0x4000004000077882 */ /* 0x000fe20000000000 */
[----:B------:R-:W-:Y:S01]  /*30f0*/  UISETP.GT.AND UP0, UPT, UR5, 0x2, UPT ;  /* 0x000000020500788c */ /* 0x000fe2000bf04270 */
[----:B------:R-:W-:Y:S01]  /*3100*/  R2UR UR10, R0 ;  /* 0x00000000000a72ca */ /* 0x000fe200000e0000 */
[----:B------:R-:W-:-:S09]  /*3110*/  UIADD3 UR5, UR5, -0x1, URZ ;  /* 0xffffffff05057890 */ /* 0x000fd2000fffe03f */
[----:B------:R-:W-:Y:S01]  /*3120*/  QGMMA.64x256x32.F32.E5M2.E4M3 R24, R156, gdesc[UR4], R24, gsb0 ;  /* 0x03e000049c187df3 */ /* 0x000fe20008001818 */
[----:B------:R-:W-:Y:S02]  /*3130*/  PLOP3.LUT P1, PT, PT, PT, UP0, 0x80, 0x0 ;  /* 0x000000000000781c */ /* 0x000fe40003f2f008 */
[----:B------:R-:W-:-:S11]  /*3140*/  WARPGROUP.DEPBAR.LE gsb0, 0x0 ;  /* 0x00008000000079c5 */ /* 0x000fd60000010000 */
[----:B------:R-:W-:Y:S05]  /*3150*/  @P1 BRA `(.L_x_37) ;  /* 0xfffffff4003c1947 */ /* 0x000fea000383ffff */
.L_x_29:
[----:B------:R-:W-:Y:S01]  /*3160*/  IMAD.MOV.U32 R5, RZ, RZ, 0x40000040 ;  /* 0x40000040ff057424 */ /* 0x000fe200078e00ff */
[----:B------:R-:W-:Y:S01]  /*3170*/  LEA R4, R0, UR8, 0xb ;  /* 0x0000000800047c11 */ /* 0x000fe2000f8e58ff */
[----:B------:R-:W-:Y:S01]  /*3180*/  WARPGROUP.ARRIVE ;  /* 0x00000000000079c5 */ /* 0x000fe20000000000 */
[----:B------:R-:W-:Y:S01]  /*3190*/  IADD3 R174, R174, UR43, R165 ;  /* 0x0000002baeae7c10 */ /* 0x000fe2000fffe0a5 */
[----:B------:R-:W-:Y:S01]  /*31a0*/  IMAD.MOV.U32 R7, RZ, RZ, 0x40000040 ;  /* 0x40000040ff077424 */ /* 0x000fe200078e00ff */
[C---:B------:R-:W-:Y:S01]  /*31b0*/  R2UR UR6, R4.reuse ;  /* 0x00000000040672ca */ /* 0x040fe200000e0000 */
[----:B------:R-:W-:Y:S01]  /*31c0*/  VIADD R6, R4, 0x2 ;  /* 0x0000000204067836 */ /* 0x000fe20000000000 */
[----:B------:R-:W-:Y:S01]  /*31d0*/  R2UR UR7, R5 ;  /* 0x00000000050772ca */ /* 0x000fe200000e0000 */
[----:B------:R-:W-:-:S12]  /*31e0*/  IMAD.IADD R14, R167, 0x1, R174 ;  /* 0x00000001a70e7824 */ /* 0x000fd800078e02ae */
[----:B------:R-:W-:Y:S01]  /*31f0*/  QGMMA.64x256x32.F32.E5M2.E4M3 R24, R160, gdesc[UR4], R24, gsb0 ;  /* 0x03e00004a0187df3 */ /* 0x000fe20008001818 */
[----:B------:R-:W-:Y:S02]  /*3200*/  R2UR UR6, R6 ;  /* 0x00000000060672ca */ /* 0x000fe400000e0000 */
[----:B------:R-:W-:Y:S01]  /*3210*/  R2UR UR7, R7 ;  /* 0x00000000070772ca */ /* 0x000fe200000e0000 */
[----:B------:R-:W-:Y:S02]  /*3220*/  WARPGROUP.DEPBAR.LE gsb0, 0x0 ;  /* 0x00008000000079c5 */ /* 0x000fe40000010000 */
[----:B------:R-:W-:Y:S04]  /*3230*/  LDS.U8 R10, [R174+0x1400] ;  /* 0x00140000ae0a7984 */ /* 0x000fe80000000000 */
        /* <DEDUP_REMOVED lines=60> */
.L_x_38:
        /* <DEDUP_REMOVED lines=8> */
.L_x_39:
[C---:B------:R-:W-:Y:S01]  /*3680*/  VIADD R6, R4.reuse, 0x4 ;  /* 0x0000000404067836 */ /* 0x040fe20000000000 */
[----:B------:R-:W-:Y:S01]  /*3690*/  WARPGROUP.ARRIVE ;  /* 0x00000000000079c5 */ /* 0x000fe20000000000 */
[----:B------:R-:W-:Y:S02]  /*36a0*/  IMAD.MOV.U32 R7, RZ, RZ, 0x40000040 ;  /* 0x40000040ff077424 */ /* 0x000fe400078e00ff */
[----:B------:R-:W-:Y:S01]  /*36b0*/  VIADD R4, R4, 0x6 ;  /* 0x0000000604047836 */ /* 0x000fe20000000000 */
[----:B------:R-:W-:Y:S01]  /*36c0*/  R2UR UR6, R6 ;  /* 0x00000000060672ca */ /* 0x000fe200000e0000 */
[----:B------:R-:W-:Y:S01]  /*36d0*/  IMAD.MOV.U32 R5, RZ, RZ, 0x40000040 ;  /* 0x40000040ff057424 */ /* 0x000fe200078e00ff */
[----:B------:R-:W-:-:S13]  /*36e0*/  R2UR UR7, R7 ;  /* 0x00000000070772ca */ /* 0x000fda00000e0000 */
        /* <DEDUP_REMOVED lines=35> */
.L_x_25:
[----:B------:R-:W-:-:S04]  /*3920*/  IMAD.U32 R0, RZ, RZ, UR45 ;  /* 0x0000002dff007e24 */ /* 0x000fc8000f8e00ff */
[----:B------:R0:W-:Y:S01]  /*3930*/  SYNCS.ARRIVE.TRANS64.A1T0 RZ, [R0+UR44], RZ ;  /* 0x000000ff00ff79a7 */ /* 0x0001e2000810002c */
[----:B------:R-:W-:Y:S05]  /*3940*/  @!P0 BRA `(.L_x_40) ;  /* 0x0000000000048947 */ /* 0x000fea0003800000 */
[----:B------:R-:W-:Y:S01]  /*3950*/  BPT.TRAP 0x1 ;  /* 0x000000040000795c */ /* 0x000fe20000300000 */
.L_x_40:
[----:B------:R-:W-:Y:S02]  /*3960*/  UIADD3 UR6, UR40, UR49, URZ ;  /* 0x0000003128067290 */ /* 0x000fe4000fffe03f */
[----:B------:R-:W-:Y:S02]  /*3970*/  UISETP.GT.U32.AND UP0, UPT, UR37, 0x1, UPT ;  /* 0x000000012500788c */ /* 0x000fe4000bf04070 */
[----:B------:R-:W-:-:S04]  /*3980*/  UIMAD.WIDE.U32 UR4, UR6, -0x33333333, URZ ;  /* 0xcccccccd060478a5 */ /* 0x000fc8000f8e003f */
[----:B------:R-:W-:Y:S01]  /*3990*/  USHF.R.U32.HI UR4, URZ, 0x2, UR5 ;  /* 0x000000023f047899 */ /* 0x000fe20008011605 */
[----:B------:R-:W-:-:S03]  /*39a0*/  PLOP3.LUT P0, PT, PT, PT, UP0, 0x80, 0x0 ;  /* 0x000000000000781c */ /* 0x000fc60003f0f008 */
[----:B------:R-:W-:-:S04]  /*39b0*/  UIMAD UR6, UR4, -0x5, UR6 ;  /* 0xfffffffb040678a4 */ /* 0x000fc8000f8e0206 */
[----:B------:R-:W-:-:S04]  /*39c0*/  ULEA UR6, UR6, UR43, 0x3 ;  /* 0x0000002b06067291 */ /* 0x000fc8000f8e183f */
[----:B------:R-:W-:-:S04]  /*39d0*/  UIADD3 UR6, UR6, 0x28, URZ ;  /* 0x0000002806067890 */ /* 0x000fc8000fffe03f */
[----:B------:R-:W-:-:S09]  /*39e0*/  UPRMT UR6, URZ, 0x654, UR6 ;  /* 0x000006543f067896 */ /* 0x000fd20008000006 */
[----:B------:R-:W-:Y:S01]  /*39f0*/  SYNCS.ARRIVE.TRANS64.RED.A1T0 RZ, [UR6], RZ ;  /* 0x000000ffffff79a7 */ /* 0x000fe20008100406 */
[----:B------:R-:W-:Y:S05]  /*3a00*/  @P0 BRA `(.L_x_41) ;  /* 0x0000000000040947 */ /* 0x000fea0003800000 */
[----:B------:R-:W-:Y:S01]  /*3a10*/  BPT.TRAP 0x1 ;  /* 0x000000040000795c */ /* 0x000fe20000300000 */
.L_x_41:
[----:B------:R-:W-:Y:S01]  /*3a20*/  IMAD.U32 R3, RZ, RZ, UR46 ;  /* 0x0000002eff037e24 */ /* 0x000fe2000f8e00ff */
[----:B------:R-:W-:Y:S01]  /*3a30*/  UIADD3 UR49, UR41, UR49, URZ ;  /* 0x0000003129317290 */ /* 0x000fe2000fffe03f */
[----:B------:R-:W1:Y:S01]  /*3a40*/  LDC R13, c[0x0][0x288] ;  /* 0x0000a200ff0d7b82 */ /* 0x000e620000000800 */
[----:B------:R-:W-:Y:S01]  /*3a50*/  UISETP.GE.U32.AND UP1, UPT, UR41, 0x5, UPT ;  /* 0x000000052900788c */ /* 0x000fe2000bf26070 */
[----:B------:R-:W-:Y:S01]  /*3a60*/  IMAD.SHL.U32 R8, R166, 0x2, RZ ;  /* 0x00000002a6087824 */ /* 0x000fe200078e00ff */
[----:B------:R-:W-:Y:S01]  /*3a70*/  SHF.L.U32 R3, R3, 0x1f, RZ ;  /* 0x0000001f03037819 */ /* 0x000fe200000006ff */
[----:B------:R-:W-:Y:S02]  /*3a80*/  UISETP.GT.U32.AND UP0, UPT, UR49, 0x4, UPT ;  /* 0x000000043100788c */ /* 0x000fe4000bf04070 */
[----:B------:R-:W-:Y:S01]  /*3a90*/  UIMAD.WIDE.U32 UR4, UR49, -0x33333333, URZ ;  /* 0xcccccccd310478a5 */ /* 0x000fe2000f8e003f */
[----:B------:R-:W-:Y:S01]  /*3aa0*/  SHF.R.S32.HI R9, RZ, 0x1f, R8 ;  /* 0x0000001fff097819 */ /* 0x000fe20000011408 */
[----:B------:R-:W2:Y:S01]  /*3ab0*/  SYNCS.PHASECHK.TRANS64.TRYWAIT P0, [R168+UR42+0x10], R3 ;  /* 0x00001003a80075a7 */ /* 0x000ea2000800016a */
[----:B------:R-:W-:-:S02]  /*3ac0*/  UISETP.LT.U32.AND UP0, UPT, UR41, 0x5, UP0 ;  /* 0x000000052900788c */ /* 0x000fc40008701070 */
[----:B------:R-:W-:Y:S02]  /*3ad0*/  USHF.R.U32.HI UR4, URZ, 0x2, UR5 ;  /* 0x000000023f047899 */ /* 0x000fe40008011605 */
[----:B------:R-:W-:Y:S02]  /*3ae0*/  USEL UR6, URZ, 0x1, !UP0 ;  /* 0x000000013f067887 */ /* 0x000fe4000c000000 */
[----:B------:R-:W-:Y:S02]  /*3af0*/  UIMAD UR49, UR4, -0x5, UR49 ;  /* 0xfffffffb043178a4 */ /* 0x000fe4000f8e0231 */
[----:B------:R-:W-:-:S04]  /*3b00*/  ULOP3.LUT UR36, UR36, UR6, URZ, 0x3c, !UPT ;  /* 0x0000000624247292 */ /* 0x000fc8000f8e3c3f */
[----:B------:R-:W-:Y:S01]  /*3b10*/  @UP1 ULOP3.LUT UR36, UR36, 0x1, UR4, 0x78, !UPT ;  /* 0x0000000124241892 */ /* 0x000fe2000f8e7804 */
[----:B-12---:R-:W-:Y:S11]  /*3b20*/  @!P0 BRA `(.L_x_42) ;  /* 0x000000a400cc8947 */ /* 0x006ff60003800000 */
.L_x_333:
[----:B0-----:R-:W-:Y:S01]  /*3b30*/  IMAD.SHL.U32 R3, R22, 0x40, RZ ;  /* 0x0000004016037824 */ /* 0x001fe200078e00ff */
[----:B------:R-:W-:Y:S01]  /*3b40*/  ULDC UR6, c[0x0][0x284] ;  /* 0x0000a10000067ab9 */ /* 0x000fe20000000800 */
[----:B------:R-:W-:Y:S01]  /*3b50*/  IMAD.SHL.U32 R19, R19, 0x100, RZ ;  /* 0x0000010013137824 */ /* 0x000fe200078e00ff */
[----:B------:R-:W-:Y:S01]  /*3b60*/  SHF.R.S32.HI R14, RZ, 0x1f, R18 ;  /* 0x0000001fff0e7819 */ /* 0x000fe20000011412 */
[----:B------:R-:W-:Y:S01]  /*3b70*/  ULDC.64 UR4, c[0x0][0x5d0] ;  /* 0x0001740000047ab9 */ /* 0x000fe20000000a00 */
[----:B------:R-:W-:Y:S01]  /*3b80*/  ISETP.GE.AND P0, PT, R3, UR6, PT ;  /* 0x0000000603007c0c */ /* 0x000fe2000bf06270 */
[----:B------:R-:W-:Y:S01]  /*3b90*/  IMAD.WIDE.U32 R4, R18, UR4, R8 ;  /* 0x0000000412047c25 */ /* 0x000fe2000f8e0008 */
[----:B------:R-:W-:Y:S02]  /*3ba0*/  SHF.R.S32.HI R12, RZ, 0x1f, R19 ;  /* 0x0000001fff0c7819 */ /* 0x000fe40000011413 */
[C---:B------:R-:W-:Y:S01]  /*3bb0*/  ISETP.GE.OR P0, PT, R19.reuse, R13, P0 ;  /* 0x0000000d1300720c */ /* 0x040fe20000706670 */
[----:B------:R-:W-:Y:S01]  /*3bc0*/  IMAD R7, R14, UR4, RZ ;  /* 0x000000040e077c24 */ /* 0x000fe2000f8e02ff */
[----:B------:R-:W-:-:S03]  /*3bd0*/  IADD3 R4, P1, R19, R4, RZ ;  /* 0x0000000413047210 */ /* 0x000fc60007f3e0ff */
[----:B------:R-:W-:-:S05]  /*3be0*/  IMAD R7, R18, UR5, R7 ;  /* 0x0000000512077c24 */ /* 0x000fca000f8e0207 */
[----:B------:R-:W-:-:S03]  /*3bf0*/  IADD3.X R5, R12, R5, R7, P1, !PT ;  /* 0x000000050c057210 */ /* 0x000fc60000ffe407 */
[----:B------:R-:W-:Y:S05]  /*3c00*/  @P0 BRA `(.L_x_43) ;  /* 0x0000008800b80947 */ /* 0x000fea0003800000 */
[----:B------:R-:W0:Y:S01]  /*3c10*/  LDC.64 R10, c[0x0][0x5c8] ;  /* 0x00017200ff0a7b82 */ /* 0x000e220000000a00 */
[----:B------:R-:W-:Y:S01]  /*3c20*/  IMAD.WIDE R22, R22, 0x40, R154 ;  /* 0x0000004016167825 */ /* 0x000fe200078e029a */
[----:B------:R-:W-:Y:S01]  /*3c30*/  ULDC.64 UR4, c[0x0][0x5c0] ;  /* 0x0001700000047ab9 */ /* 0x000fe20000000a00 */
[----:B------:R-:W-:Y:S02]  /*3c40*/  BSSY B0, `(.L_x_43) ;  /* 0x00008aa000007945 */ /* 0x000fe40003800000 */
[----:B------:R-:W-:Y:S02]  /*3c50*/  IMAD.IADD R15, R164, 0x1, -R3 ;  /* 0x00000001a40f7824 */ /* 0x000fe400078e0a03 */
[-C--:B0-----:R-:W-:Y:S02]  /*3c60*/  IMAD R0, R23, R10.reuse, RZ ;  /* 0x0000000a17007224 */ /* 0x081fe400078e02ff */
[----:B------:R-:W-:-:S04]  /*3c70*/  IMAD.WIDE.U32 R4, R22, R10, R4 ;  /* 0x0000000a16047225 */ /* 0x000fc800078e0004 */
[----:B------:R-:W-:Y:S01]  /*3c80*/  IMAD R7, R22, R11, R0 ;  /* 0x0000000b16077224 */ /* 0x000fe200078e0200 */
[----:B------:R-:W-:Y:S02]  /*3c90*/  LEA R0, P0, R10, R4, 0x3 ;  /* 0x000000040a007211 */ /* 0x000fe400078018ff */
[----:B------:R-:W-:Y:S01]  /*3ca0*/  IADD3 R6, P1, R4, UR4, RZ ;  /* 0x0000000404067c10 */ /* 0x000fe2000ff3e0ff */
[----:B------:R-:W-:Y:S01]  /*3cb0*/  IMAD.IADD R7, R5, 0x1, R7 ;  /* 0x0000000105077824 */ /* 0x000fe200078e0207 */
[----:B------:R-:W-:Y:S01]  /*3cc0*/  IADD3 R4, P2, R0, UR4, RZ ;  /* 0x0000000400047c10 */ /* 0x000fe2000ff5e0ff */
[----:B------:R-:W-:-:S03]  /*3cd0*/  IMAD R0, R166, -0x2, R13 ;  /* 0xfffffffea6007824 */ /* 0x000fc600078e020d */
[----:B------:R-:W-:Y:S01]  /*3ce0*/  LEA.HI.X R5, R10, R7, R11, 0x3, P0 ;  /* 0x000000070a057211 */ /* 0x000fe200000f1c0b */
[----:B------:R-:W-:Y:S01]  /*3cf0*/  IMAD.IADD R0, R0, 0x1, -R19 ;  /* 0x0000000100007824 */ /* 0x000fe200078e0a13 */
[----:B-----5:R-:W-:Y:S02]  /*3d00*/  FSETP.NEU.AND P0, PT, R152, RZ, PT ;  /* 0x000000ff9800720b */ /* 0x020fe40003f0d000 */
[----:B------:R-:W-:Y:S02]  /*3d10*/  IADD3.X R7, R7, UR5, RZ, P1, !PT ;  /* 0x0000000507077c10 */ /* 0x000fe40008ffe4ff */
[----:B------:R-:W-:-:S09]  /*3d20*/  IADD3.X R5, R5, UR5, RZ, P2, !PT ;  /* 0x0000000505057c10 */ /* 0x000fd200097fe4ff */
[----:B------:R-:W-:Y:S05]  /*3d30*/  @!P0 BRA `(.L_x_44) ;  /* 0x0000006800608947 */ /* 0x000fea0003800000 */
[----:B------:R-:W0:Y:S01]  /*3d40*/  LDC.64 R20, c[0x0][0x5b0] ;  /* 0x00016c00ff147b82 */ /* 0x000e220000000a00 */
[----:B------:R-:W-:Y:S01]  /*3d50*/  ULDC.64 UR4, c[0x0][0x5b8] ;  /* 0x00016e0000047ab9 */ /* 0x000fe20000000a00 */
[----:B------:R-:W-:Y:S01]  /*3d60*/  BSSY B1, `(.L_x_45) ;  /* 0x0000011000017945 */ /* 0x000fe20003800000 */
[----:B------:R-:W-:-:S04]  /*3d70*/  IMAD.WIDE.U32 R8, R18, UR4, R8 ;  /* 0x0000000412087c25 */ /* 0x000fc8000f8e0008 */
[----:B------:R-:W-:Y:S01]  /*3d80*/  IMAD R3, R14, UR4, RZ ;  /* 0x000000040e037c24 */ /* 0x000fe2000f8e02ff */
[----:B------:R-:W1:Y:S01]  /*3d90*/  LDC.64 R156, c[0x0][0x5a8] ;  /* 0x00016a00ff9c7b82 */ /* 0x000e620000000a00 */
[----:B------:R-:W-:Y:S02]  /*3da0*/  IADD3 R10, P0, R19, R8, RZ ;  /* 0x00000008130a7210 */ /* 0x000fe40007f1e0ff */
[----:B------:R-:W-:-:S05]  /*3db0*/  IMAD R3, R18, UR5, R3 ;  /* 0x0000000512037c24 */ /* 0x000fca000f8e0203 */
[----:B------:R-:W-:Y:S02]  /*3dc0*/  IADD3.X R11, R12, R9, R3, P0, !PT ;  /* 0x000000090c0b7210 */ /* 0x000fe400007fe403 */
[----:B------:R-:W-:-:S04]  /*3dd0*/  ISETP.GE.AND P0, PT, R15, 0x1, PT ;  /* 0x000000010f00780c */ /* 0x000fc80003f06270 */
[----:B------:R-:W-:Y:S01]  /*3de0*/  ISETP.LT.OR P3, PT, R0, 0x1, !P0 ;  /* 0x000000010000780c */ /* 0x000fe20004761670 */
[-C--:B0-----:R-:W-:Y:S02]  /*3df0*/  IMAD R3, R23, R20.reuse, RZ ;  /* 0x0000001417037224 */ /* 0x081fe400078e02ff */
[----:B------:R-:W-:-:S04]  /*3e00*/  IMAD.WIDE.U32 R8, R22, R20, R10 ;  /* 0x0000001416087225 */ /* 0x000fc800078e000a */
[----:B------:R-:W-:Y:S01]  /*3e10*/  IMAD R3, R22, R21, R3 ;  /* 0x0000001516037224 */ /* 0x000fe200078e0203 */
[----:B-1----:R-:W-:-:S04]  /*3e20*/  IADD3 R8, P1, R8, R156, RZ ;  /* 0x0000009c08087210 */ /* 0x002fc80007f3e0ff */
[--C-:B------:R-:W-:Y:S02]  /*3e30*/  IADD3.X R9, R157, R9, R3.reuse, P1, !PT ;  /* 0x000000099d097210 */ /* 0x100fe40000ffe403 */
[----:B------:R-:W-:Y:S01]  /*3e40*/  PRMT R3, RZ, 0x7610, R3 ;  /* 0x00007610ff037816 */ /* 0x000fe20000000003 */
[----:B------:R-:W-:Y:S06]  /*3e50*/  @P3 BRA `(.L_x_46) ;  /* 0x0000000000043947 */ /* 0x000fec0003800000 */
[----:B------:R0:W5:Y:S02]  /*3e60*/  LDG.E.U8 R3, desc[UR52][R8.64] ;  /* 0x0000003408037981 */ /* 0x000164000c1e1100 */
.L_x_46:
[----:B------:R-:W-:Y:S05]  /*3e70*/  BSYNC B1 ;  /* 0x0000000000017941 */ /* 0x000fea0003800000 */
.L_x_45:
[----:B-----5:R-:W-:Y:S01]  /*3e80*/  LOP3.LUT R3, R3, 0xff, RZ, 0xc0, !PT ;  /* 0x000000ff03037812 */ /* 0x020fe200078ec0ff */
[----:B------:R-:W-:Y:S01]  /*3e90*/  BSSY B1, `(.L_x_47) ;  /* 0x000000b000017945 */ /* 0x000fe20003800000 */
[----:B------:R-:W-:Y:S02]  /*3ea0*/  ISETP.LT.OR P2, PT, R0, 0x2, !P0 ;  /* 0x000000020000780c */ /* 0x000fe40004741670 */
[----:B------:R-:W-:-:S05]  /*3eb0*/  F2FP.F16.E5M2.UNPACK_B R3, R3 ;  /* 0x00000003ff03723e */ /* 0x000fca00020004ff */
[----:B------:R-:W-:-:S05]  /*3ec0*/  HADD2.F32 R3, -RZ, R3.H0_H0 ;  /* 0x20000003ff037230 */ /* 0x000fca0000004100 */
[----:B------:R-:W-:-:S04]  /*3ed0*/  FMUL R3, R3, R152 ;  /* 0x0000009803037220 */ /* 0x000fc80000400000 */
[----:B------:R-:W-:-:S05]  /*3ee0*/  FFMA R3, R24, R153, R3 ;  /* 0x0000009918037223 */ /* 0x000fca0000000003 */
[----:B------:R-:W-:Y:S02]  /*3ef0*/  F2FP.SATFINITE.E5M2.F32.PACK_AB_MERGE_C R13, RZ, R3, RZ ;  /* 0x00000003ff0d723e */ /* 0x000fe400048060ff */
[----:B------:R-:W-:-:S03]  /*3f00*/  PRMT R3, RZ, 0x7610, R3 ;  /* 0x00007610ff037816 */ /* 0x000fc60000000003 */
[----:B------:R1:W-:Y:S01]  /*3f10*/  @!P3 STG.E.U8 desc[UR52][R6.64], R13 ;  /* 0x0000000d0600b986 */ /* 0x0003e2000c101134 */
[----:B------:R-:W-:Y:S05]  /*3f20*/  @P2 BRA `(.L_x_48) ;  /* 0x0000000000042947 */ /* 0x000fea0003800000 */
[----:B------:R2:W5:Y:S02]  /*3f30*/  LDG.E.U8 R3, desc[UR52][R8.64+0x1] ;  /* 0x0000013408037981 */ /* 0x000564000c1e1100 */
.L_x_48:
[----:B------:R-:W-:Y:S05]  /*3f40*/  BSYNC B1 ;  /* 0x0000000000017941 */ /* 0x000fea0003800000 */
.L_x_47:
[----:B-----5:R-:W-:Y:S01]  /*3f50*/  LOP3.LUT R3, R3, 0xff, RZ, 0xc0, !PT ;  /* 0x000000ff03037812 */ /* 0x020fe200078ec0ff */
[----:B------:R-:W-:Y:S01]  /*3f60*/  BSSY B1, `(.L_x_49) ;  /* 0x0000013000017945 */ /* 0x000fe20003800000 */
[----:B-1----:R-:W-:Y:S02]  /*3f70*/  IADD3 R13, P1, R22, 0x8, RZ ;  /* 0x00000008160d7810 */ /* 0x002fe40007f3e0ff */
[----:B------:R-:W-:-:S03]  /*3f80*/  F2FP.F16.E5M2.UNPACK_B R3, R3 ;  /* 0x00000003ff03723e */ /* 0x000fc600020004ff */
[----:B------:R-:W-:Y:S01]  /*3f90*/  IMAD.X R23, RZ, RZ, R23, P1 ;  /* 0x000000ffff177224 */ /* 0x000fe200008e0617 */
[----:B------:R-:W-:Y:S01]  /*3fa0*/  ISETP.GE.AND P1, PT, R15, 0x9, PT ;  /* 0x000000090f00780c */ /* 0x000fe20003f26270 */
[----:B------:R-:W-:Y:S02]  /*3fb0*/  HADD2.F32 R3, -RZ, R3.H0_H0 ;  /* 0x20000003ff037230 */ /* 0x000fe40000004100 */
[-C--:B------:R-:W-:Y:S01]  /*3fc0*/  IMAD R14, R23, R20.reuse, RZ ;  /* 0x00000014170e7224 */ /* 0x080fe200078e02ff */
[----:B------:R-:W-:Y:S01]  /*3fd0*/  ISETP.LT.OR P4, PT, R0, 0x1, !P1 ;  /* 0x000000010000780c */ /* 0x000fe20004f81670 */
[----:B------:R-:W-:-:S04]  /*3fe0*/  IMAD.WIDE.U32 R10, R13, R20, R10 ;  /* 0x000000140d0a7225 */ /* 0x000fc800078e000a */
[----:B------:R-:W-:Y:S01]  /*3ff0*/  FMUL R12, R3, R152 ;  /* 0x00000098030c7220 */ /* 0x000fe20000400000 */
[----:B------:R-:W-:Y:S01]  /*4000*/  PRMT R3, RZ, 0x7610, R3 ;  /* 0x00007610ff037816 */ /* 0x000fe20000000003 */
[----:B------:R-:W-:Y:S02]  /*4010*/  IMAD R14, R13, R21, R14 ;  /* 0x000000150d0e7224 */ /* 0x000fe400078e020e */
[----:B------:R-:W-:-:S01]  /*4020*/  FFMA R12, R25, R153, R12 ;  /* 0x00000099190c7223 */ /* 0x000fc2000000000c */
[----:B------:R-:W-:-:S04]  /*4030*/  IADD3 R10, P3, R10, R156, RZ ;  /* 0x0000009c0a0a7210 */ /* 0x000fc80007f7e0ff */
[----:B------:R-:W-:Y:S02]  /*4040*/  F2FP.SATFINITE.E5M2.F32.PACK_AB_MERGE_C R13, RZ, R12, RZ ;  /* 0x0000000cff0d723e */ /* 0x000fe400048060ff */
[----:B------:R-:W-:-:S03]  /*4050*/  IADD3.X R11, R157, R11, R14, P3, !PT ;  /* 0x0000000b9d0b7210 */ /* 0x000fc60001ffe40e */
[----:B------:R1:W-:Y:S01]  /*4060*/  @!P2 STG.E.U8 desc[UR52][R6.64+0x1], R13 ;  /* 0x0000010d0600a986 */ /* 0x0003e2000c101134 */
[----:B------:R-:W-:Y:S05]  /*4070*/  @P4 BRA `(.L_x_50) ;  /* 0x0000000000044947 */ /* 0x000fea0003800000 */
[----:B------:R3:W5:Y:S02]  /*4080*/  LDG.E.U8 R3, desc[UR52][R10.64] ;  /* 0x000000340a037981 */ /* 0x000764000c1e1100 */
.L_x_50:
[----:B------:R-:W-:Y:S05]  /*4090*/  BSYNC B1 ;  /* 0x0000000000017941 */ /* 0x000fea0003800000 */
.L_x_49:
[----:B-----5:R-:W-:Y:S01]  /*40a0*/  LOP3.LUT R3, R3, 0xff, RZ, 0xc0, !PT ;  /* 0x000000ff03037812 */ /* 0x020fe200078ec0ff */
[----:B------:R-:W-:Y:S01]  /*40b0*/  BSSY B1, `(.L_x_51) ;  /* 0x000000b000017945 */ /* 0x000fe20003800000 */
[----:B------:R-:W-:Y:S02]  /*40c0*/  ISETP.LT.OR P2, PT, R0, 0x2, !P1 ;  /* 0x000000020000780c */ /* 0x000fe40004f41670 */
[----:B------:R-:W-:-:S05]  /*40d0*/  F2FP.F16.E5M2.UNPACK_B R3, R3 ;  /* 0x00000003ff03723e */ /* 0x000fca00020004ff */
[----:B------:R-:W-:-:S05]  /*40e0*/  HADD2.F32 R3, -RZ, R3.H0_H0 ;  /* 0x20000003ff037230 */ /* 0x000fca0000004100 */
[----:B------:R-:W-:-:S04]  /*40f0*/  FMUL R3, R3, R152 ;  /* 0x0000009803037220 */ /* 0x000fc80000400000 */
[----:B------:R-:W-:-:S05]  /*4100*/  FFMA R3, R26, R153, R3 ;  /* 0x000000991a037223 */ /* 0x000fca0000000003 */
[----:B-1----:R-:W-:Y:S02]  /*4110*/  F2FP.SATFINITE.E5M2.F32.PACK_AB_MERGE_C R13, RZ, R3, RZ ;  /* 0x00000003ff0d723e */ /* 0x002fe400048060ff */
[----:B------:R-:W-:-:S03]  /*4120*/  PRMT R3, RZ, 0x7610, R3 ;  /* 0x00007610ff037816 */ /* 0x000fc60000000003 */
[----:B------:R1:W-:Y:S01]  /*4130*/  @!P4 STG.E.U8 desc[UR52][R4.64], R13 ;  /* 0x0000000d0400c986 */ /* 0x0003e2000c101134 */
[----:B------:R-:W-:Y:S05]  /*4140*/  @P2 BRA `(.L_x_52) ;  /* 0x0000000000042947 */ /* 0x000fea0003800000 */
[----:B------:R4:W5:Y:S02]  /*4150*/  LDG.E.U8 R3, desc[UR52][R10.64+0x1] ;  /* 0x000001340a037981 */ /* 0x000964000c1e1100 */
.L_x_52:
[----:B------:R-:W-:Y:S05]  /*4160*/  BSYNC B1 ;  /* 0x0000000000017941 */ /* 0x000fea0003800000 */
.L_x_51:
[----:B-----5:R-:W-:Y:S01]  /*4170*/  LOP3.LUT R3, R3, 0xff, RZ, 0xc0, !PT ;  /* 0x000000ff03037812 */ /* 0x020fe200078ec0ff */
[----:B------:R-:W-:Y:S01]  /*4180*/  BSSY B1, `(.L_x_53) ;  /* 0x000000b000017945 */ /* 0x000fe20003800000 */
[----:B------:R-:W-:Y:S02]  /*4190*/  ISETP.LT.OR P3, PT, R0, 0x9, !P0 ;  /* 0x000000090000780c */ /* 0x000fe40004761670 */
[----:B------:R-:W-:-:S05]  /*41a0*/  F2FP.F16.E5M2.UNPACK_B R3, R3 ;  /* 0x00000003ff03723e */ /* 0x000fca00020004ff */
[----:B------:R-:W-:-:S05]  /*41b0*/  HADD2.F32 R3, -RZ, R3.H0_H0 ;  /* 0x20000003ff037230 */ /* 0x000fca0000004100 */
[----:B------:R-:W-:Y:S01]  /*41c0*/  FMUL R12, R3, R152 ;  /* 0x00000098030c7220 */ /* 0x000fe20000400000 */
[----:B------:R-:W-:-:S03]  /*41d0*/  PRMT R3, RZ, 0x7610, R3 ;  /* 0x00007610ff037816 */ /* 0x000fc60000000003 */
[----:B------:R-:W-:-:S05]  /*41e0*/  FFMA R12, R27, R153, R12 ;  /* 0x000000991b0c7223 */ /* 0x000fca000000000c */
[----:B-1----:R-:W-:-:S05]  /*41f0*/  F2FP.SATFINITE.E5M2.F32.PACK_AB_MERGE_C R13, RZ, R12, RZ ;  /* 0x0000000cff0d723e */ /* 0x002fca00048060ff */
[----:B------:R1:W-:Y:S01]  /*4200*/  @!P2 STG.E.U8 desc[UR52][R4.64+0x1], R13 ;  /* 0x0000010d0400a986 */ /* 0x0003e2000c101134 */
[----:B------:R-:W-:Y:S05]  /*4210*/  @P3 BRA `(.L_x_54) ;  /* 0x0000000000043947 */ /* 0x000fea0003800000 */
[----:B------:R0:W5:Y:S02]  /*4220*/  LDG.E.U8 R3, desc[UR52][R8.64+0x8] ;  /* 0x0000083408037981 */ /* 0x000164000c1e1100 */
.L_x_54:
[----:B------:R-:W-:Y:S05]  /*4230*/  BSYNC B1 ;  /* 0x0000000000017941 */ /* 0x000fea0003800000 */
.L_x_53:
        /* <DEDUP_REMOVED lines=12> */
.L_x_56:
[----:B------:R-:W-:Y:S05]  /*4300*/  BSYNC B1 ;  /* 0x0000000000017941 */ /* 0x000fea0003800000 */
.L_x_55:
        /* <DEDUP_REMOVED lines=12> */
.L_x_58:
[----:B------:R-:W-:Y:S05]  /*43d0*/  BSYNC B1 ;  /* 0x0000000000017941 */ /* 0x000fea0003800000 */
.L_x_57:
        /* <DEDUP_REMOVED lines=12> */
.L_x_60:
[----:B------:R-:W-:Y:S05]  /*44a0*/  BSYNC B1 ;  /* 0x0000000000017941 */ /* 0x000fea0003800000 */
.L_x_59:
        /* <DEDUP_REMOVED lines=12> */
.L_x_62:
[----:B------:R-:W-:Y:S05]  /*4570*/  BSYNC B1 ;  /* 0x0000000000017941 */ /* 0x000fea0003800000 */
.L_x_61:
        /* <DEDUP_REMOVED lines=12> */
.L_x_64:
[----:B------:R-:W-:Y:S05]  /*4640*/  BSYNC B1 ;  /* 0x0000000000017941 */ /* 0x000fea0003800000 */
.L_x_63:
        /* <DEDUP_REMOVED lines=12> */
.L_x_66:
[----:B------:R-:W-:Y:S05]  /*4710*/  BSYNC B1 ;  /* 0x0000000000017941 */ /* 0x000fea0003800000 */
.L_x_65:
        /* <DEDUP_REMOVED lines=12> */
.L_x_68:
[----:B------:R-:W-:Y:S05]  /*47e0*/  BSYNC B1 ;  /* 0x0000000000017941 */ /* 0x000fea0003800000 */
.L_x_67:
        /* <DEDUP_REMOVED lines=12> */
.L_x_70:
[----:B------:R-:W-:Y:S05]  /*48b0*/  BSYNC B1 ;  /* 0x0000000000017941 */ /* 0x000fea0003800000 */
.L_x_69:
        /* <DEDUP_REMOVED lines=12> */
.L_x_72:
[----:B------:R-:W-:Y:S05]  /*4980*/  BSYNC B1 ;  /* 0x0000000000017941 */ /* 0x000fea0003800000 */
.L_x_71:
        /* <DEDUP_REMOVED lines=12> */
.L_x_74:
[----:B------:R-:W-:Y:S05]  /*4a50*/  BSYNC B1 ;  /* 0x0000000000017941 */ /* 0x000fea0003800000 */
.L_x_73:
        /* <DEDUP_REMOVED lines=12> */
.L_x_76:
[----:B------:R-:W-:Y:S05]  /*4b20*/  BSYNC B1 ;  /* 0x0000000000017941 */ /* 0x000fea0003800000 */
.L_x_75:
        /* <DEDUP_REMOVED lines=12> */
.L_x_78:
[----:B------:R-:W-:Y:S05]  /*4bf0*/  BSYNC B1 ;  /* 0x0000000000017941 */ /* 0x000fea0003800000 */
.L_x_77:
        /* <DEDUP_REMOVED lines=12> */
.L_x_80:
[----:B------:R-:W-:Y:S05]  /*4cc0*/  BSYNC B1 ;  /* 0x0000000000017941 */ /* 0x000fea0003800000 */
.L_x_79:
        /* <DEDUP_REMOVED lines=12> */
.L_x_82:
[----:B------:R-:W-:Y:S05]  /*4d90*/  BSYNC B1 ;  /* 0x0000000000017941 */ /* 0x000fea0003800000 */
.L_x_81:
        /* <DEDUP_REMOVED lines=12> */
.L_x_84:
[----:B------:R-:W-:Y:S05]  /*4e60*/  BSYNC B1 ;  /* 0x0000000000017941 */ /* 0x000fea0003800000 */
.L_x_83:
        /* <DEDUP_REMOVED lines=12> */
.L_x_86:
[----:B------:R-:W-:Y:S05]  /*4f30*/  BSYNC B1 ;  /* 0x0000000000017941 */ /* 0x000fea0003800000 */
.L_x_85:
        /* <DEDUP_REMOVED lines=12> */
.L_x_88:
[----:B------:R-:W-:Y:S05]  /*5000*/  BSYNC B1 ;  /* 0x0000000000017941 */ /* 0x000fea0003800000 */
.L_x_87:
        /* <DEDUP_REMOVED lines=12> */
.L_x_90:
[----:B------:R-:W-:Y:S05]  /*50d0*/  BSYNC B1 ;  /* 0x0000000000017941 */ /* 0x000fea0003800000 */
.L_x_89:
        /* <DEDUP_REMOVED lines=12> */
.L_x_92:
[----:B------:R-:W-:Y:S05]  /*51a0*/  BSYNC B1 ;  /* 0x0000000000017941 */ /* 0x000fea0003800000 */
.L_x_91:
        /* <DEDUP_REMOVED lines=12> */
.L_x_94:
[----:B------:R-:W-:Y:S05]  /*5270*/  BSYNC B1 ;  /* 0x0000000000017941 */ /* 0x000fea0003800000 */
.L_x_93:
        /* <DEDUP_REMOVED lines=12> */
.L_x_96:
[----:B------:R-:W-:Y:S05]  /*5340*/  BSYNC B1 ;  /* 0x0000000000017941 */ /* 0x000fea0003800000 */
.L_x_95:
        /* <DEDUP_REMOVED lines=12> */
.L_x_98:
[----:B------:R-:W-:Y:S05]  /*5410*/  BSYNC B1 ;  /* 0x0000000000017941 */ /* 0x000fea0003800000 */
.L_x_97:
        /* <DEDUP_REMOVED lines=12> */
.L_x_100:
[----:B------:R-:W-:Y:S05]  /*54e0*/  BSYNC B1 ;  /* 0x0000000000017941 */ /* 0x000fea0003800000 */
.L_x_99:
        /* <DEDUP_REMOVED lines=12> */
.L_x_102:
[----:B------:R-:W-:Y:S05]  /*55b0*/  BSYNC B1 ;  /* 0x0000000000017941 */ /* 0x000fea0003800000 */
.L_x_101:
        /* <DEDUP_REMOVED lines=12> */
.L_x_104:
[----:B------:R-:W-:Y:S05]  /*5680*/  BSYNC B1 ;  /* 0x0000000000017941 */ /* 0x000fea0003800000 */
.L_x_103:
        /* <DEDUP_REMOVED lines=12> */
.L_x_106:
[----:B------:R-:W-:Y:S05]  /*5750*/  BSYNC B1 ;  /* 0x0000000000017941 */ /* 0x000fea0003800000 */
.L_x_105:
        /* <DEDUP_REMOVED lines=12> */
.L_x_108:
[----:B------:R-:W-:Y:S05]  /*5820*/  BSYNC B1 ;  /* 0x0000000000017941 */ /* 0x000fea0003800000 */
.L_x_107:
        /* <DEDUP_REMOVED lines=12> */
.L_x_110:
[----:B------:R-:W-:Y:S05]  /*58f0*/  BSYNC B1 ;  /* 0x0000000000017941 */ /* 0x000fea0003800000 */
.L_x_109:
        /* <DEDUP_REMOVED lines=12> */
.L_x_112:
[----:B------:R-:W-:Y:S05]  /*59c0*/  BSYNC B1 ;  /* 0x0000000000017941 */ /* 0x000fea0003800000 */
.L_x_111:
        /* <DEDUP_REMOVED lines=12> */
.L_x_114:
[----:B------:R-:W-:Y:S05]  /*5a90*/  BSYNC B1 ;  /* 0x0000000000017941 */ /* 0x000fea0003800000 */
.L_x_113:
        /* <DEDUP_REMOVED lines=12> */
.L_x_116:
[----:B------:R-:W-:Y:S05]  /*5b60*/  BSYNC B1 ;  /* 0x0000000000017941 */ /* 0x000fea0003800000 */
.L_x_115:
        /* <DEDUP_REMOVED lines=12> */
.L_x_118:
[----:B------:R-:W-:Y:S05]  /*5c30*/  BSYNC B1 ;  /* 0x0000000000017941 */ /* 0x000fea0003800000 */
.L_x_117:
        /* <DEDUP_REMOVED lines=12> */
.L_x_120:
[----:B------:R-:W-:Y:S05]  /*5d00*/  BSYNC B1 ;  /* 0x0000000000017941 */ /* 0x000fea0003800000 */
.L_x_119:
        /* <DEDUP_REMOVED lines=12> */
.L_x_122:
[----:B------:R-:W-:Y:S05]  /*5dd0*/  BSYNC B1 ;  /* 0x0000000000017941 */ /* 0x000fea0003800000 */
.L_x_121:
        /* <DEDUP_REMOVED lines=12> */
.L_x_124:
[----:B------:R-:W-:Y:S05]  /*5ea0*/  BSYNC B1 ;  /* 0x0000000000017941 */ /* 0x000fea0003800000 */
.L_x_123:
        /* <DEDUP_REMOVED lines=12> */
.L_x_126:
[----:B------:R-:W-:Y:S05]  /*5f70*/  BSYNC B1 ;  /* 0x0000000000017941 */ /* 0x000fea0003800000 */
.L_x_125:
        /* <DEDUP_REMOVED lines=12> */
.L_x_128:
[----:B------:R-:W-:Y:S05]  /*6040*/  BSYNC B1 ;  /* 0x0000000000017941 */ /* 0x000fea0003800000 */
.L_x_127:
        /* <DEDUP_REMOVED lines=12> */
.L_x_130:
[----:B------:R-:W-:Y:S05]  /*6110*/  BSYNC B1 ;  /* 0x0000000000017941 */ /* 0x000fea0003800000 */
.L_x_129:
        /* <DEDUP_REMOVED lines=12> */
.L_x_132:
[----:B------:R-:W-:Y:S05]  /*61e0*/  BSYNC B1 ;  /* 0x0000000000017941 */ /* 0x000fea0003800000 */
.L_x_131:
        /* <DEDUP_REMOVED lines=12> */
.L_x_134:
[----:B------:R-:W-:Y:S05]  /*62b0*/  BSYNC B1 ;  /* 0x0000000000017941 */ /* 0x000fea0003800000 */
.L_x_133:
        /* <DEDUP_REMOVED lines=12> */
.L_x_136:
[----:B------:R-:W-:Y:S05]  /*6380*/  BSYNC B1 ;  /* 0x0000000000017941 */ /* 0x000fea0003800000 */
.L_x_135:
        /* <DEDUP_REMOVED lines=12> */
.L_x_138:
[----:B------:R-:W-:Y:S05]  /*6450*/  BSYNC B1 ;  /* 0x0000000000017941 */ /* 0x000fea0003800000 */
.L_x_137:
        /* <DEDUP_REMOVED lines=12> */
.L_x_140:
[----:B------:R-:W-:Y:S05]  /*6520*/  BSYNC B1 ;  /* 0x0000000000017941 */ /* 0x000fea0003800000 */
.L_x_139:
        /* <DEDUP_REMOVED lines=12> */
.L_x_142:
[----:B------:R-:W-:Y:S05]  /*65f0*/  BSYNC B1 ;  /* 0x0000000000017941 */ /* 0x000fea0003800000 */
.L_x_141:
        /* <DEDUP_REMOVED lines=12> */
.L_x_144:
[----:B------:R-:W-:Y:S05]  /*66c0*/  BSYNC B1 ;  /* 0x0000000000017941 */ /* 0x000fea0003800000 */
.L_x_143:
        /* <DEDUP_REMOVED lines=12> */
.L_x_146:
[----:B------:R-:W-:Y:S05]  /*6790*/  BSYNC B1 ;  /* 0x0000000000017941 */ /* 0x000fea0003800000 */
.L_x_145:
        /* <DEDUP_REMOVED lines=12> */
.L_x_148:
[----:B------:R-:W-:Y:S05]  /*6860*/  BSYNC B1 ;  /* 0x0000000000017941 */ /* 0x000fea0003800000 */
.L_x_147:
        /* <DEDUP_REMOVED lines=12> */
.L_x_150:
[----:B------:R-:W-:Y:S05]  /*6930*/  BSYNC B1 ;  /* 0x0000000000017941 */ /* 0x000fea0003800000 */
.L_x_149:
        /* <DEDUP_REMOVED lines=12> */
.L_x_152:
[----:B------:R-:W-:Y:S05]  /*6a00*/  BSYNC B1 ;  /* 0x0000000000017941 */ /* 0x000fea0003800000 */
.L_x_151:
        /* <DEDUP_REMOVED lines=12> */
.L_x_154:
[----:B------:R-:W-:Y:S05]  /*6ad0*/  BSYNC B1 ;  /* 0x0000000000017941 */ /* 0x000fea0003800000 */
.L_x_153:
        /* <DEDUP_REMOVED lines=12> */
.L_x_156:
[----:B------:R-:W-:Y:S05]  /*6ba0*/  BSYNC B1 ;  /* 0x0000000000017941 */ /* 0x000fea0003800000 */
.L_x_155:
        /* <DEDUP_REMOVED lines=12> */
.L_x_158:
[----:B------:R-:W-:Y:S05]  /*6c70*/  BSYNC B1 ;  /* 0x0000000000017941 */ /* 0x000fea0003800000 */
.L_x_157:
        /* <DEDUP_REMOVED lines=12> */
.L_x_160:
[----:B------:R-:W-:Y:S05]  /*6d40*/  BSYNC B1 ;  /* 0x0000000000017941 */ /* 0x000fea0003800000 */
.L_x_159:
        /* <DEDUP_REMOVED lines=12> */
.L_x_162:
[----:B------:R-:W-:Y:S05]  /*6e10*/  BSYNC B1 ;  /* 0x0000000000017941 */ /* 0x000fea0003800000 */
.L_x_161:
        /* <DEDUP_REMOVED lines=12> */
.L_x_164:
[----:B------:R-:W-:Y:S05]  /*6ee0*/  BSYNC B1 ;  /* 0x0000000000017941 */ /* 0x000fea0003800000 */
.L_x_163:
        /* <DEDUP_REMOVED lines=12> */
.L_x_166:
[----:B------:R-:W-:Y:S05]  /*6fb0*/  BSYNC B1 ;  /* 0x0000000000017941 */ /* 0x000fea0003800000 */
.L_x_165:
        /* <DEDUP_REMOVED lines=12> */
.L_x_168:
[----:B------:R-:W-:Y:S05]  /*7080*/  BSYNC B1 ;  /* 0x0000000000017941 */ /* 0x000fea0003800000 */
.L_x_167:
        /* <DEDUP_REMOVED lines=12> */
.L_x_170:
[----:B------:R-:W-:Y:S05]  /*7150*/  BSYNC B1 ;  /* 0x0000000000017941 */ /* 0x000fea0003800000 */
.L_x_169:
        /* <DEDUP_REMOVED lines=12> */
.L_x_172:
[----:B------:R-:W-:Y:S05]  /*7220*/  BSYNC B1 ;  /* 0x0000000000017941 */ /* 0x000fea0003800000 */
.L_x_171:
        /* <DEDUP_REMOVED lines=12> */
.L_x_174:
[----:B------:R-:W-:Y:S05]  /*72f0*/  BSYNC B1 ;  /* 0x0000000000017941 */ /* 0x000fea0003800000 */
.L_x_173:
        /* <DEDUP_REMOVED lines=12> */
.L_x_176:
[----:B------:R-:W-:Y:S05]  /*73c0*/  BSYNC B1 ;  /* 0x0000000000017941 */ /* 0x000fea0003800000 */
.L_x_175:
        /* <DEDUP_REMOVED lines=12> */
.L_x_178:
[----:B------:R-:W-:Y:S05]  /*7490*/  BSYNC B1 ;  /* 0x0000000000017941 */ /* 0x000fea0003800000 */
.L_x_177:
        /* <DEDUP_REMOVED lines=12> */
.L_x_180:
[----:B------:R-:W-:Y:S05]  /*7560*/  BSYNC B1 ;  /* 0x0000000000017941 */ /* 0x000fea0003800000 */
.L_x_179:
        /* <DEDUP_REMOVED lines=12> */
.L_x_182:
[----:B------:R-:W-:Y:S05]  /*7630*/  BSYNC B1 ;  /* 0x0000000000017941 */ /* 0x000fea0003800000 */
.L_x_181:
        /* <DEDUP_REMOVED lines=12> */
.L_x_184:
[----:B------:R-:W-:Y:S05]  /*7700*/  BSYNC B1 ;  /* 0x0000000000017941 */ /* 0x000fea0003800000 */
.L_x_183:
        /* <DEDUP_REMOVED lines=12> */
.L_x_186:
[----:B------:R-:W-:Y:S05]  /*77d0*/  BSYNC B1 ;  /* 0x0000000000017941 */ /* 0x000fea0003800000 */
.L_x_185:
        /* <DEDUP_REMOVED lines=12> */
.L_x_188:
[----:B------:R-:W-:Y:S05]  /*78a0*/  BSYNC B1 ;  /* 0x0000000000017941 */ /* 0x000fea0003800000 */
.L_x_187:
        /* <DEDUP_REMOVED lines=12> */
.L_x_190:
[----:B------:R-:W-:Y:S05]  /*7970*/  BSYNC B1 ;  /* 0x0000000000017941 */ /* 0x000fea0003800000 */
.L_x_189:
        /* <DEDUP_REMOVED lines=12> */
.L_x_192:
[----:B------:R-:W-:Y:S05]  /*7a40*/  BSYNC B1 ;  /* 0x0000000000017941 */ /* 0x000fea0003800000 */
.L_x_191:
        /* <DEDUP_REMOVED lines=12> */
.L_x_194:
[----:B------:R-:W-:Y:S05]  /*7b10*/  BSYNC B1 ;  /* 0x0000000000017941 */ /* 0x000fea0003800000 */
.L_x_193:
        /* <DEDUP_REMOVED lines=12> */
.L_x_196:
[----:B------:R-:W-:Y:S05]  /*7be0*/  BSYNC B1 ;  /* 0x0000000000017941 */ /* 0x000fea0003800000 */
.L_x_195:
        /* <DEDUP_REMOVED lines=12> */
.L_x_198:
[----:B------:R-:W-:Y:S05]  /*7cb0*/  BSYNC B1 ;  /* 0x0000000000017941 */ /* 0x000fea0003800000 */
.L_x_197:
        /* <DEDUP_REMOVED lines=12> */
.L_x_200:
[----:B------:R-:W-:Y:S05]  /*7d80*/  BSYNC B1 ;  /* 0x0000000000017941 */ /* 0x000fea0003800000 */
.L_x_199:
        /* <DEDUP_REMOVED lines=12> */
.L_x_202:
[----:B------:R-:W-:Y:S05]  /*7e50*/  BSYNC B1 ;  /* 0x0000000000017941 */ /* 0x000fea0003800000 */
.L_x_201:
        /* <DEDUP_REMOVED lines=12> */
.L_x_204:
[----:B------:R-:W-:Y:S05]  /*7f20*/  BSYNC B1 ;  /* 0x0000000000017941 */ /* 0x000fea0003800000 */
.L_x_203:
        /* <DEDUP_REMOVED lines=12> */
.L_x_206:
[----:B------:R-:W-:Y:S05]  /*7ff0*/  BSYNC B1 ;  /* 0x0000000000017941 */ /* 0x000fea0003800000 */
.L_x_205:
        /* <DEDUP_REMOVED lines=12> */
.L_x_208:
[----:B------:R-:W-:Y:S05]  /*80c0*/  BSYNC B1 ;  /* 0x0000000000017941 */ /* 0x000fea0003800000 */
.L_x_207:
        /* <DEDUP_REMOVED lines=12> */
.L_x_210:
[----:B------:R-:W-:Y:S05]  /*8190*/  BSYNC B1 ;  /* 0x0000000000017941 */ /* 0x000fea0003800000 */
.L_x_209:
        /* <DEDUP_REMOVED lines=12> */
.L_x_212:
[----:B------:R-:W-:Y:S05]  /*8260*/  BSYNC B1 ;  /* 0x0000000000017941 */ /* 0x000fea0003800000 */
.L_x_211:
        /* <DEDUP_REMOVED lines=12> */
.L_x_214:
[----:B------:R-:W-:Y:S05]  /*8330*/  BSYNC B1 ;  /* 0x0000000000017941 */ /* 0x000fea0003800000 */
.L_x_213:
        /* <DEDUP_REMOVED lines=12> */
.L_x_216:
[----:B------:R-:W-:Y:S05]  /*8400*/  BSYNC B1 ;  /* 0x0000000000017941 */ /* 0x000fea0003800000 */
.L_x_215:
        /* <DEDUP_REMOVED lines=12> */
.L_x_218:
[----:B------:R-:W-:Y:S05]  /*84d0*/  BSYNC B1 ;  /* 0x0000000000017941 */ /* 0x000fea0003800000 */
.L_x_217:
        /* <DEDUP_REMOVED lines=12> */
.L_x_220:
[----:B------:R-:W-:Y:S05]  /*85a0*/  BSYNC B1 ;  /* 0x0000000000017941 */ /* 0x000fea0003800000 */
.L_x_219:
        /* <DEDUP_REMOVED lines=12> */
.L_x_222:
[----:B------:R-:W-:Y:S05]  /*8670*/  BSYNC B1 ;  /* 0x0000000000017941 */ /* 0x000fea0003800000 */
.L_x_221:
        /* <DEDUP_REMOVED lines=12> */
.L_x_224:
[----:B------:R-:W-:Y:S05]  /*8740*/  BSYNC B1 ;  /* 0x0000000000017941 */ /* 0x000fea0003800000 */
.L_x_223:
        /* <DEDUP_REMOVED lines=12> */
.L_x_226:
[----:B------:R-:W-:Y:S05]  /*8810*/  BSYNC B1 ;  /* 0x0000000000017941 */ /* 0x000fea0003800000 */
.L_x_225:
        /* <DEDUP_REMOVED lines=12> */
.L_x_228:
[----:B------:R-:W-:Y:S05]  /*88e0*/  BSYNC B1 ;  /* 0x0000000000017941 */ /* 0x000fea0003800000 */
.L_x_227:
        /* <DEDUP_REMOVED lines=12> */
.L_x_230:
[----:B------:R-:W-:Y:S05]  /*89b0*/  BSYNC B1 ;  /* 0x0000000000017941 */ /* 0x000fea0003800000 */
.L_x_229:
        /* <DEDUP_REMOVED lines=12> */
.L_x_232:
[----:B------:R-:W-:Y:S05]  /*8a80*/  BSYNC B1 ;  /* 0x0000000000017941 */ /* 0x000fea0003800000 */
.L_x_231:
        /* <DEDUP_REMOVED lines=12> */
.L_x_234:
[----:B------:R-:W-:Y:S05]  /*8b50*/  BSYNC B1 ;  /* 0x0000000000017941 */ /* 0x000fea0003800000 */
.L_x_233:
        /* <DEDUP_REMOVED lines=12> */
.L_x_236:
[----:B------:R-:W-:Y:S05]  /*8c20*/  BSYNC B1 ;  /* 0x0000000000017941 */ /* 0x000fea0003800000 */
.L_x_235:
        /* <DEDUP_REMOVED lines=12> */
.L_x_238:
[----:B------:R-:W-:Y:S05]  /*8cf0*/  BSYNC B1 ;  /* 0x0000000000017941 */ /* 0x000fea0003800000 */
.L_x_237:
        /* <DEDUP_REMOVED lines=12> */
.L_x_240:
[----:B------:R-:W-:Y:S05]  /*8dc0*/  BSYNC B1 ;  /* 0x0000000000017941 */ /* 0x000fea0003800000 */
.L_x_239:
        /* <DEDUP_REMOVED lines=12> */
.L_x_242:
[----:B------:R-:W-:Y:S05]  /*8e90*/  BSYNC B1 ;  /* 0x0000000000017941 */ /* 0x000fea0003800000 */
.L_x_241:
        /* <DEDUP_REMOVED lines=12> */
.L_x_244:
[----:B------:R-:W-:Y:S05]  /*8f60*/  BSYNC B1 ;  /* 0x0000000000017941 */ /* 0x000fea0003800000 */
.L_x_243:
        /* <DEDUP_REMOVED lines=12> */
.L_x_246:
[----:B------:R-:W-:Y:S05]  /*9030*/  BSYNC B1 ;  /* 0x0000000000017941 */ /* 0x000fea0003800000 */
.L_x_245:
        /* <DEDUP_REMOVED lines=12> */
.L_x_248:
[----:B------:R-:W-:Y:S05]  /*9100*/  BSYNC B1 ;  /* 0x0000000000017941 */ /* 0x000fea0003800000 */
.L_x_247:
        /* <DEDUP_REMOVED lines=12> */
.L_x_250:
[----:B------:R-:W-:Y:S05]  /*91d0*/  BSYNC B1 ;  /* 0x0000000000017941 */ /* 0x000fea0003800000 */
.L_x_249:
        /* <DEDUP_REMOVED lines=12> */
.L_x_252:
[----:B------:R-:W-:Y:S05]  /*92a0*/  BSYNC B1 ;  /* 0x0000000000017941 */ /* 0x000fea0003800000 */
.L_x_251:
        /* <DEDUP_REMOVED lines=12> */
.L_x_254:
[----:B------:R-:W-:Y:S05]  /*9370*/  BSYNC B1 ;  /* 0x0000000000017941 */ /* 0x000fea0003800000 */
.L_x_253:
        /* <DEDUP_REMOVED lines=12> */
.L_x_256:
[----:B------:R-:W-:Y:S05]  /*9440*/  BSYNC B1 ;  /* 0x0000000000017941 */ /* 0x000fea0003800000 */
.L_x_255:
        /* <DEDUP_REMOVED lines=12> */
.L_x_258:
[----:B------:R-:W-:Y:S05]  /*9510*/  BSYNC B1 ;  /* 0x0000000000017941 */ /* 0x000fea0003800000 */
.L_x_257:
        /* <DEDUP_REMOVED lines=12> */
.L_x_260:
[----:B------:R-:W-:Y:S05]  /*95e0*/  BSYNC B1 ;  /* 0x0000000000017941 */ /* 0x000fea0003800000 */
.L_x_259:
        /* <DEDUP_REMOVED lines=12> */
.L_x_262:
[----:B------:R-:W-:Y:S05]  /*96b0*/  BSYNC B1 ;  /* 0x0000000000017941 */ /* 0x000fea0003800000 */
.L_x_261:
        /* <DEDUP_REMOVED lines=12> */
.L_x_264:
[----:B------:R-:W-:Y:S05]  /*9780*/  BSYNC B1 ;  /* 0x0000000000017941 */ /* 0x000fea0003800000 */
.L_x_263:
        /* <DEDUP_REMOVED lines=12> */
.L_x_266:
[----:B------:R-:W-:Y:S05]  /*9850*/  BSYNC B1 ;  /* 0x0000000000017941 */ /* 0x000fea0003800000 */
.L_x_265:
        /* <DEDUP_REMOVED lines=12> */
.L_x_268:
[----:B------:R-:W-:Y:S05]  /*9920*/  BSYNC B1 ;  /* 0x0000000000017941 */ /* 0x000fea0003800000 */
.L_x_267:
        /* <DEDUP_REMOVED lines=12> */
.L_x_270:
[----:B------:R-:W-:Y:S05]  /*99f0*/  BSYNC B1 ;  /* 0x0000000000017941 */ /* 0x000fea0003800000 */
.L_x_269:
        /* <DEDUP_REMOVED lines=12> */
.L_x_272:
[----:B------:R-:W-:Y:S05]  /*9ac0*/  BSYNC B1 ;  /* 0x0000000000017941 */ /* 0x000fea0003800000 */
.L_x_271:
        /* <DEDUP_REMOVED lines=12> */
.L_x_274:
[----:B------:R-:W-:Y:S05]  /*9b90*/  BSYNC B1 ;  /* 0x0000000000017941 */ /* 0x000fea0003800000 */
.L_x_273:
        /* <DEDUP_REMOVED lines=12> */
.L_x_276:
[----:B------:R-:W-:Y:S05]  /*9c60*/  BSYNC B1 ;  /* 0x0000000000017941 */ /* 0x000fea0003800000 */
.L_x_275:
        /* <DEDUP_REMOVED lines=12> */
.L_x_278:
[----:B------:R-:W-:Y:S05]  /*9d30*/  BSYNC B1 ;  /* 0x0000000000017941 */ /* 0x000fea0003800000 */
.L_x_277:
        /* <DEDUP_REMOVED lines=12> */
.L_x_280:
[----:B------:R-:W-:Y:S05]  /*9e00*/  BSYNC B1 ;  /* 0x0000000000017941 */ /* 0x000fea0003800000 */
.L_x_279:
        /* <DEDUP_REMOVED lines=12> */
.L_x_282:
[----:B------:R-:W-:Y:S05]  /*9ed0*/  BSYNC B1 ;  /* 0x0000000000017941 */ /* 0x000fea0003800000 */
.L_x_281:
        /* <DEDUP_REMOVED lines=12> */
.L_x_284:
[----:B------:R-:W-:Y:S05]  /*9fa0*/  BSYNC B1 ;  /* 0x0000000000017941 */ /* 0x000fea0003800000 */
.L_x_283:
        /* <DEDUP_REMOVED lines=12> */
.L_x_286:
[----:B------:R-:W-:Y:S05]  /*a070*/  BSYNC B1 ;  /* 0x0000000000017941 */ /* 0x000fea0003800000 */
.L_x_285:
        /* <DEDUP_REMOVED lines=12> */
.L_x_288:
[----:B------:R-:W-:Y:S05]  /*a140*/  BSYNC B1 ;  /* 0x0000000000017941 */ /* 0x000fea0003800000 */
.L_x_287:
        /* <DEDUP_REMOVED lines=12> */
.L_x_290:
[----:B------:R-:W-:Y:S05]  /*a210*/  BSYNC B1 ;  /* 0x0000000000017941 */ /* 0x000fea0003800000 */
.L_x_289:
        /* <DEDUP_REMOVED lines=12> */
.L_x_292:
[----:B------:R-:W-:Y:S05]  /*a2e0*/  BSYNC B1 ;  /* 0x0000000000017941 */ /* 0x000fea0003800000 */
.L_x_291:
        /* <DEDUP_REMOVED lines=12> */
.L_x_294:
[----:B------:R-:W-:Y:S05]  /*a3b0*/  BSYNC B1 ;  /* 0x0000000000017941 */ /* 0x000fea0003800000 */
.L_x_293:
        /* <DEDUP_REMOVED lines=12> */
.L_x_296:
[----:B------:R-:W-:Y:S05]  /*a480*/  BSYNC B1 ;  /* 0x0000000000017941 */ /* 0x000fea0003800000 */
.L_x_295:
[----:B-----5:R-:W-:Y:S01]  /*a490*/  LOP3.LUT R3, R3, 0xff, RZ, 0xc0, !PT ;  /* 0x000000ff03037812 */ /* 0x020fe200078ec0ff */
[----:B------:R-:W-:Y:S01]  /*a4a0*/  BSSY B1, `(.L_x_297) ;  /* 0x000000b000017945 */ /* 0x000fe20003800000 */
[----:B------:R-:W-:Y:S02]  /*a4b0*/  ISETP.LT.OR P2, PT, R0, 0xf9, !P1 ;  /* 0x000000f90000780c */ /* 0x000fe40004f41670 */
[----:B------:R-:W-:-:S05]  /*a4c0*/  F2FP.F16.E5M2.UNPACK_B R3, R3 ;  /* 0x00000003ff03723e */ /* 0x000fca00020004ff */
[----:B------:R-:W-:-:S05]  /*a4d0*/  HADD2.F32 R3, -RZ, R3.H0_H0 ;  /* 0x20000003ff037230 */ /* 0x000fca0000004100 */
[----:B0-2---:R-:W-:Y:S01]  /*a4e0*/  FMUL R8, R3, R152 ;  /* 0x0000009803087220 */ /* 0x005fe20000400000 */
[----:B------:R-:W-:-:S03]  /*a4f0*/  PRMT R3, RZ, 0x7610, R3 ;  /* 0x00007610ff037816 */ /* 0x000fc60000000003 */
[----:B------:R-:W-:-:S05]  /*a500*/  FFMA R8, R149, R153, R8 ;  /* 0x0000009995087223 */ /* 0x000fca0000000008 */
[----:B------:R-:W-:-:S05]  /*a510*/  F2FP.SATFINITE.E5M2.F32.PACK_AB_MERGE_C R9, RZ, R8, RZ ;  /* 0x00000008ff09723e */ /* 0x000fca00048060ff */
[----:B------:R0:W-:Y:S01]  /*a520*/  @!P0 STG.E.U8 desc[UR52][R6.64+0xf9], R9 ;  /* 0x0000f90906008986 */ /* 0x0001e2000c101134 */
[----:B------:R-:W-:Y:S05]  /*a530*/  @P2 BRA `(.L_x_298) ;  /* 0x0000000000042947 */ /* 0x000fea0003800000 */
[----:B------:R2:W5:Y:S02]  /*a540*/  LDG.E.U8 R3, desc[UR52][R10.64+0xf8] ;  /* 0x0000f8340a037981 */ /* 0x000564000c1e1100 */
.L_x_298:
[----:B------:R-:W-:Y:S05]  /*a550*/  BSYNC B1 ;  /* 0x0000000000017941 */ /* 0x000fea0003800000 */
.L_x_297:
[----:B-----5:R-:W-:Y:S01]  /*a560*/  LOP3.LUT R3, R3, 0xff, RZ, 0xc0, !PT ;  /* 0x000000ff03037812 */ /* 0x020fe200078ec0ff */
[----:B------:R-:W-:Y:S01]  /*a570*/  BSSY B1, `(.L_x_299) ;  /* 0x000000b000017945 */ /* 0x000fe20003800000 */
[----:B------:R-:W-:Y:S02]  /*a580*/  ISETP.LT.OR P1, PT, R0, 0xfa, !P1 ;  /* 0x000000fa0000780c */ /* 0x000fe40004f21670 */
[----:B------:R-:W-:Y:S02]  /*a590*/  F2FP.F16.E5M2.UNPACK_B R3, R3 ;  /* 0x00000003ff03723e */ /* 0x000fe400020004ff */
[----:B------:R-:W-:-:S03]  /*a5a0*/  PRMT R0, RZ, 0x7610, R0 ;  /* 0x00007610ff007816 */ /* 0x000fc60000000000 */
[----:B------:R-:W-:-:S05]  /*a5b0*/  HADD2.F32 R3, -RZ, R3.H0_H0 ;  /* 0x20000003ff037230 */ /* 0x000fca0000004100 */
[----:B------:R-:W-:-:S04]  /*a5c0*/  FMUL R3, R3, R152 ;  /* 0x0000009803037220 */ /* 0x000fc80000400000 */
[----:B------:R-:W-:-:S05]  /*a5d0*/  FFMA R3, R150, R153, R3 ;  /* 0x0000009996037223 */ /* 0x000fca0000000003 */
[----:B------:R-:W-:-:S05]  /*a5e0*/  F2FP.SATFINITE.E5M2.F32.PACK_AB_MERGE_C R3, RZ, R3, RZ ;  /* 0x00000003ff03723e */ /* 0x000fca00048060ff */
[----:B------:R0:W-:Y:S01]  /*a5f0*/  @!P2 STG.E.U8 desc[UR52][R4.64+0xf8], R3 ;  /* 0x0000f8030400a986 */ /* 0x0001e2000c101134 */
[----:B------:R-:W-:Y:S05]  /*a600*/  @P1 BRA `(.L_x_300) ;  /* 0x0000000000041947 */ /* 0x000fea0003800000 */
[----:B------:R0:W5:Y:S02]  /*a610*/  LDG.E.U8 R0, desc[UR52][R10.64+0xf9] ;  /* 0x0000f9340a007981 */ /* 0x000164000c1e1100 */
.L_x_300:
[----:B------:R-:W-:Y:S05]  /*a620*/  BSYNC B1 ;  /* 0x0000000000017941 */ /* 0x000fea0003800000 */
.L_x_299:
[----:B------:R-:W-:Y:S05]  /*a630*/  @P1 BRA `(.L_x_301) ;  /* 0x0000002000281947 */ /* 0x000fea0003800000 */
[----:B-----5:R-:W-:-:S04]  /*a640*/  LOP3.LUT R0, R0, 0xff, RZ, 0xc0, !PT ;  /* 0x000000ff00007812 */ /* 0x020fc800078ec0ff */
[----:B------:R-:W-:-:S05]  /*a650*/  F2FP.F16.E5M2.UNPACK_B R0, R0 ;  /* 0x00000000ff00723e */ /* 0x000fca00020004ff */
[----:B0-----:R-:W-:-:S05]  /*a660*/  HADD2.F32 R3, -RZ, R0.H0_H0 ;  /* 0x20000000ff037230 */ /* 0x001fca0000004100 */
[----:B------:R-:W-:-:S04]  /*a670*/  FMUL R0, R3, R152 ;  /* 0x0000009803007220 */ /* 0x000fc80000400000 */
[----:B------:R-:W-:-:S05]  /*a680*/  FFMA R0, R151, R153, R0 ;  /* 0x0000009997007223 */ /* 0x000fca0000000000 */
[----:B------:R-:W-:-:S05]  /*a690*/  F2FP.SATFINITE.E5M2.F32.PACK_AB_MERGE_C R3, RZ, R0, RZ ;  /* 0x00000000ff03723e */ /* 0x000fca00048060ff */
[----:B------:R0:W-:Y:S01]  /*a6a0*/  STG.E.U8 desc[UR52][R4.64+0xf9], R3 ;  /* 0x0000f90304007986 */ /* 0x0001e2000c101134 */
[----:B------:R-:W-:Y:S05]  /*a6b0*/  BRA `(.L_x_301) ;  /* 0x0000002000087947 */ /* 0x000fea0003800000 */
.L_x_44:
[----:B------:R-:W-:Y:S01]  /*a6c0*/  ISETP.GE.AND P1, PT, R15, 0x1, PT ;  /* 0x000000010f00780c */ /* 0x000fe20003f26270 */
[-C--:B------:R-:W-:Y:S01]  /*a6d0*/  FMUL R24, R24, R153.reuse ;  /* 0x0000009918187220 */ /* 0x080fe20000400000 */
[-C--:B------:R-:W-:Y:S01]  /*a6e0*/  FMUL R25, R25, R153.reuse ;  /* 0x0000009919197220 */ /* 0x080fe20000400000 */
[----:B------:R-:W-:Y:S01]  /*a6f0*/  ISETP.GE.AND P0, PT, R15, 0x9, PT ;  /* 0x000000090f00780c */ /* 0x000fe20003f06270 */
[-C--:B------:R-:W-:Y:S01]  /*a700*/  FMUL R26, R26, R153.reuse ;  /* 0x000000991a1a7220 */ /* 0x080fe20000400000 */
[C---:B------:R-:W-:Y:S01]  /*a710*/  ISETP.LT.OR P2, PT, R0.reuse, 0x1, !P1 ;  /* 0x000000010000780c */ /* 0x040fe20004f41670 */
[-C--:B------:R-:W-:Y:S01]  /*a720*/  FMUL R27, R27, R153.reuse ;  /* 0x000000991b1b7220 */ /* 0x080fe20000400000 */
[----:B------:R-:W-:Y:S01]  /*a730*/  ISETP.LT.OR P3, PT, R0, 0x2, !P1 ;  /* 0x000000020000780c */ /* 0x000fe20004f61670 */
[-C--:B------:R-:W-:Y:S01]  /*a740*/  FMUL R28, R28, R153.reuse ;  /* 0x000000991c1c7220 */ /* 0x080fe20000400000 */
[----:B------:R-:W-:Y:S01]  /*a750*/  F2FP.SATFINITE.E5M2.F32.PACK_AB_MERGE_C R3, RZ, R24, RZ ;  /* 0x00000018ff03723e */ /* 0x000fe200048060ff */
[----:B------:R-:W-:Y:S01]  /*a760*/  FMUL R29, R29, R153 ;  /* 0x000000991d1d7220 */ /* 0x000fe20000400000 */
[----:B------:R-:W-:Y:S01]  /*a770*/  F2FP.SATFINITE.E5M2.F32.PACK_AB_MERGE_C R25, RZ, R25, RZ ;  /* 0x00000019ff19723e */ /* 0x000fe200048060ff */
[-C--:B------:R-:W-:Y:S01]  /*a780*/  FMUL R30, R30, R153.reuse ;  /* 0x000000991e1e7220 */ /* 0x080fe20000400000 */
[C---:B------:R-:W-:Y:S01]  /*a790*/  ISETP.LT.OR P4, PT, R0.reuse, 0x9, !P1 ;  /* 0x000000090000780c */ /* 0x040fe20004f81670 */
[-C--:B------:R-:W-:Y:S01]  /*a7a0*/  FMUL R31, R31, R153.reuse ;  /* 0x000000991f1f7220 */ /* 0x080fe20000400000 */
[----:B------:R-:W-:Y:S01]  /*a7b0*/  ISETP.LT.OR P5, PT, R0, 0xa, !P1 ;  /* 0x0000000a0000780c */ /* 0x000fe20004fa1670 */
[-C--:B------:R-:W-:Y:S01]  /*a7c0*/  FMUL R32, R32, R153.reuse ;  /* 0x0000009920207220 */ /* 0x080fe20000400000 */
[----:B------:R-:W-:Y:S01]  /*a7d0*/  F2FP.SATFINITE.E5M2.F32.PACK_AB_MERGE_C R9, RZ, R26, RZ ;  /* 0x0000001aff09723e */ /* 0x000fe200048060ff */
[----:B------:R0:W-:Y:S01]  /*a7e0*/  @!P2 STG.E.U8 desc[UR52][R6.64], R3 ;  /* 0x000000030600a986 */ /* 0x0001e2000c101134 */
[C---:B------:R-:W-:Y:S01]  /*a7f0*/  ISETP.LT.OR P2, PT, R0.reuse, 0x1, !P0 ;  /* 0x000000010000780c */ /* 0x040fe20004741670 */
[----:B------:R-:W-:Y:S01]  /*a800*/  FMUL R33, R33, R153 ;  /* 0x0000009921217220 */ /* 0x000fe20000400000 */
[----:B------:R-:W-:Y:S01]  /*a810*/  F2FP.SATFINITE.E5M2.F32.PACK_AB_MERGE_C R27, RZ, R27, RZ ;  /* 0x0000001bff1b723e */ /* 0x000fe200048060ff */
[----:B------:R-:W-:Y:S01]  /*a820*/  @!P3 STG.E.U8 desc[UR52][R6.64+0x1], R25 ;  /* 0x000001190600b986 */ /* 0x000fe2000c101134 */
[----:B------:R-:W-:Y:S01]  /*a830*/  ISETP.LT.OR P3, PT, R0, 0x2, !P0 ;  /* 0x000000020000780c */ /* 0x000fe20004761670 */
[----:B------:R-:W-:Y:S01]  /*a840*/  FMUL R34, R34, R153 ;  /* 0x0000009922227220 */ /* 0x000fe20000400000 */
[----:B------:R-:W-:Y:S01]  /*a850*/  F2FP.SATFINITE.E5M2.F32.PACK_AB_MERGE_C R29, RZ, R29, RZ ;  /* 0x0000001dff1d723e */ /* 0x000fe200048060ff */
[----:B------:R-:W-:Y:S01]  /*a860*/  FMUL R35, R35, R153 ;  /* 0x0000009923237220 */ /* 0x000fe20000400000 */
[----:B------:R-:W-:Y:S01]  /*a870*/  F2FP.SATFINITE.E5M2.F32.PACK_AB_MERGE_C R31, RZ, R31, RZ ;  /* 0x0000001fff1f723e */ /* 0x000fe200048060ff */
[----:B------:R-:W-:Y:S01]  /*a880*/  FMUL R36, R36, R153 ;  /* 0x0000009924247220 */ /* 0x000fe20000400000 */
[----:B------:R-:W-:Y:S01]  /*a890*/  F2FP.SATFINITE.E5M2.F32.PACK_AB_MERGE_C R33, RZ, R33, RZ ;  /* 0x00000021ff21723e */ /* 0x000fe200048060ff */
[-C--:B------:R-:W-:Y:S01]  /*a8a0*/  FMUL R37, R37, R153.reuse ;  /* 0x0000009925257220 */ /* 0x080fe20000400000 */
[----:B0-----:R-:W-:Y:S01]  /*a8b0*/  F2FP.SATFINITE.E5M2.F32.PACK_AB_MERGE_C R3, RZ, R28, RZ ;  /* 0x0000001cff03723e */ /* 0x001fe200048060ff */
[----:B------:R0:W-:Y:S01]  /*a8c0*/  @!P2 STG.E.U8 desc[UR52][R4.64], R9 ;  /* 0x000000090400a986 */ /* 0x0001e2000c101134 */
[----:B------:R-:W-:Y:S01]  /*a8d0*/  ISETP.LT.OR P2, PT, R0, 0x9, !P0 ;  /* 0x000000090000780c */ /* 0x000fe20004741670 */
[----:B------:R-:W-:Y:S01]  /*a8e0*/  FMUL R38, R38, R153 ;  /* 0x0000009926267220 */ /* 0x000fe20000400000 */
[----:B------:R-:W-:Y:S01]  /*a8f0*/  F2FP.SATFINITE.E5M2.F32.PACK_AB_MERGE_C R35, RZ, R35, RZ ;  /* 0x00000023ff23723e */ /* 0x000fe200048060ff */
[----:B------:R-:W-:Y:S01]  /*a900*/  @!P3 STG.E.U8 desc[UR52][R4.64+0x1], R27 ;  /* 0x0000011b0400b986 */ /* 0x000fe2000c101134 */
[C---:B------:R-:W-:Y:S01]  /*a910*/  ISETP.LT.OR P3, PT, R0.reuse, 0xa, !P0 ;  /* 0x0000000a0000780c */ /* 0x040fe20004761670 */
[----:B------:R-:W-:Y:S01]  /*a920*/  FMUL R39, R39, R153 ;  /* 0x0000009927277220 */ /* 0x000fe20000400000 */
[----:B------:R-:W-:Y:S01]  /*a930*/  F2FP.SATFINITE.E5M2.F32.PACK_AB_MERGE_C R37, RZ, R37, RZ ;  /* 0x00000025ff25723e */ /* 0x000fe200048060ff */
[----:B------:R1:W-:Y:S01]  /*a940*/  @!P4 STG.E.U8 desc[UR52][R6.64+0x8], R3 ;  /* 0x000008030600c986 */ /* 0x0003e2000c101134 */
[----:B------:R-:W-:Y:S01]  /*a950*/  ISETP.LT.OR P4, PT, R0, 0x11, !P1 ;  /* 0x000000110000780c */ /* 0x000fe20004f81670 */
[-C--:B------:R-:W-:Y:S01]  /*a960*/  FMUL R40, R40, R153.reuse ;  /* 0x0000009928287220 */ /* 0x080fe20000400000 */
[-C--:B------:R-:W-:Y:S01]  /*a970*/  FMUL R41, R41, R153.reuse ;  /* 0x0000009929297220 */ /* 0x080fe20000400000 */
[----:B------:R-:W-:Y:S01]  /*a980*/  @!P5 STG.E.U8 desc[UR52][R6.64+0x9], R29 ;  /* 0x0000091d0600d986 */ /* 0x000fe2000c101134 */
[----:B------:R-:W-:Y:S01]  /*a990*/  ISETP.LT.OR P5, PT, R0, 0x12, !P1 ;  /* 0x000000120000780c */ /* 0x000fe20004fa1670 */
[-C--:B------:R-:W-:Y:S01]  /*a9a0*/  FMUL R42, R42, R153.reuse ;  /* 0x000000992a2a7220 */ /* 0x080fe20000400000 */
[----:B0-----:R-:W-:Y:S01]  /*a9b0*/  F2FP.SATFINITE.E5M2.F32.PACK_AB_MERGE_C R9, RZ, R30, RZ ;  /* 0x0000001eff09723e */ /* 0x001fe200048060ff */
[----:B------:R-:W-:Y:S01]  /*a9c0*/  FMUL R43, R43, R153 ;  /* 0x000000992b2b7220 */ /* 0x000fe20000400000 */
[----:B------:R-:W-:Y:S01]  /*a9d0*/  F2FP.SATFINITE.E5M2.F32.PACK_AB_MERGE_C R39, RZ, R39, RZ ;  /* 0x00000027ff27723e */ /* 0x000fe200048060ff */
[----:B------:R-:W-:Y:S01]  /*a9e0*/  @!P3 STG.E.U8 desc[UR52][R4.64+0x9], R31 ;  /* 0x0000091f0400b986 */ /* 0x000fe2000c101134 */
[----:B------:R-:W-:Y:S01]  /*a9f0*/  ISETP.LT.OR P3, PT, R0, 0x12, !P0 ;  /* 0x000000120000780c */ /* 0x000fe20004761670 */
[-C--:B------:R-:W-:Y:S01]  /*aa00*/  FMUL R44, R44, R153.reuse ;  /* 0x000000992c2c7220 */ /* 0x080fe20000400000 */
[----:B-1----:R-:W-:Y:S01]  /*aa10*/  F2FP.SATFINITE.E5M2.F32.PACK_AB_MERGE_C R3, RZ, R32, RZ ;  /* 0x00000020ff03723e */ /* 0x002fe200048060ff */
[----:B------:R0:W-:Y:S01]  /*aa20*/  @!P2 STG.E.U8 desc[UR52][R4.64+0x8], R9 ;  /* 0x000008090400a986 */ /* 0x0001e2000c101134 */
[C---:B------:R-:W-:Y:S01]  /*aa30*/  ISETP.LT.OR P2, PT, R0.reuse, 0x11, !P0 ;  /* 0x000000110000780c */ /* 0x040fe20004741670 */
[----:B------:R-:W-:Y:S01]  /*aa40*/  FMUL R45, R45, R153 ;  /* 0x000000992d2d7220 */ /* 0x000fe20000400000 */
[----:B------:R-:W-:Y:S01]  /*aa50*/  F2FP.SATFINITE.E5M2.F32.PACK_AB_MERGE_C R41, RZ, R41, RZ ;  /* 0x00000029ff29723e */ /* 0x000fe200048060ff */
[----:B------:R1:W-:Y:S01]  /*aa60*/  @!P4 STG.E.U8 desc[UR52][R6.64+0x10], R3 ;  /* 0x000010030600c986 */ /* 0x0003e2000c101134 */
[----:B------:R-:W-:Y:S01]  /*aa70*/  ISETP.LT.OR P4, PT, R0, 0x19, !P1 ;  /* 0x000000190000780c */ /* 0x000fe20004f81670 */
[----:B------:R-:W-:Y:S01]  /*aa80*/  FMUL R46, R46, R153 ;  /* 0x000000992e2e7220 */ /* 0x000fe20000400000 */
[----:B------:R-:W-:Y:S01]  /*aa90*/  F2FP.SATFINITE.E5M2.F32.PACK_AB_MERGE_C R43, RZ, R43, RZ ;  /* 0x0000002bff2b723e */ /* 0x000fe200048060ff */
[----:B------:R-:W-:Y:S01]  /*aaa0*/  @!P5 STG.E.U8 desc[UR52][R6.64+0x11], R33 ;  /* 0x000011210600d986 */ /* 0x000fe2000c101134 */
[----:B------:R-:W-:Y:S01]  /*aab0*/  ISETP.LT.OR P5, PT, R0, 0x1a, !P1 ;  /* 0x0000001a0000780c */ /* 0x000fe20004fa1670 */
[----:B------:R-:W-:Y:S01]  /*aac0*/  FMUL R47, R47, R153 ;  /* 0x000000992f2f7220 */ /* 0x000fe20000400000 */
[----:B------:R-:W-:Y:S01]  /*aad0*/  F2FP.SATFINITE.E5M2.F32.PACK_AB_MERGE_C R45, RZ, R45, RZ ;  /* 0x0000002dff2d723e */ /* 0x000fe200048060ff */
[----:B------:R-:W-:Y:S01]  /*aae0*/  @!P3 STG.E.U8 desc[UR52][R4.64+0x11], R35 ;  /* 0x000011230400b986 */ /* 0x000fe2000c101134 */
[----:B0-----:R-:W-:Y:S01]  /*aaf0*/  F2FP.SATFINITE.E5M2.F32.PACK_AB_MERGE_C R9, RZ, R34, RZ ;  /* 0x00000022ff09723e */ /* 0x001fe200048060ff */
[-C--:B------:R-:W-:Y:S01]  /*ab00*/  FMUL R48, R48, R153.reuse ;  /* 0x0000009930307220 */ /* 0x080fe20000400000 */
[C---:B------:R-:W-:Y:S01]  /*ab10*/  ISETP.LT.OR P3, PT, R0.reuse, 0x1a, !P0 ;  /* 0x0000001a0000780c */ /* 0x040fe20004761670 */
[-C--:B------:R-:W-:Y:S01]  /*ab20*/  FMUL R49, R49, R153.reuse ;  /* 0x0000009931317220 */ /* 0x080fe20000400000 */
[----:B-1----:R-:W-:Y:S01]  /*ab30*/  F2FP.SATFINITE.E5M2.F32.PACK_AB_MERGE_C R3, RZ, R36, RZ ;  /* 0x00000024ff03723e */ /* 0x002fe200048060ff */
[----:B------:R0:W-:Y:S01]  /*ab40*/  @!P2 STG.E.U8 desc[UR52][R4.64+0x10], R9 ;  /* 0x000010090400a986 */ /* 0x0001e2000c101134 */
[----:B------:R-:W-:Y:S01]  /*ab50*/  ISETP.LT.OR P2, PT, R0, 0x19, !P0 ;  /* 0x000000190000780c */ /* 0x000fe20004741670 */
[----:B------:R-:W-:Y:S01]  /*ab60*/  FMUL R50, R50, R153 ;  /* 0x0000009932327220 */ /* 0x000fe20000400000 */
[----:B------:R-:W-:Y:S01]  /*ab70*/  F2FP.SATFINITE.E5M2.F32.PACK_AB_MERGE_C R47, RZ, R47, RZ ;  /* 0x0000002fff2f723e */ /* 0x000fe200048060ff */
[----:B------:R1:W-:Y:S01]  /*ab80*/  @!P4 STG.E.U8 desc[UR52][R6.64+0x18], R3 ;  /* 0x000018030600c986 */ /* 0x0003e2000c101134 */
[C---:B------:R-:W-:Y:S01]  /*ab90*/  ISETP.LT.OR P4, PT, R0.reuse, 0x21, !P1 ;  /* 0x000000210000780c */ /* 0x040fe20004f81670 */
[----:B------:R-:W-:Y:S01]  /*aba0*/  FMUL R51, R51, R153 ;  /* 0x0000009933337220 */ /* 0x000fe20000400000 */
[----:B------:R-:W-:Y:S01]  /*abb0*/  F2FP.SATFINITE.E5M2.F32.PACK_AB_MERGE_C R49, RZ, R49, RZ ;  /* 0x00000031ff31723e */ /* 0x000fe200048060ff */
[----:B------:R-:W-:Y:S01]  /*abc0*/  @!P5 STG.E.U8 desc[UR52][R6.64+0x19], R37 ;  /* 0x000019250600d986 */ /* 0x000fe2000c101134 */
[----:B------:R-:W-:Y:S01]  /*abd0*/  ISETP.LT.OR P5, PT, R0, 0x22, !P1 ;  /* 0x000000220000780c */ /* 0x000fe20004fa1670 */
[-C--:B------:R-:W-:Y:S01]  /*abe0*/  FMUL R52, R52, R153.reuse ;  /* 0x0000009934347220 */ /* 0x080fe20000400000 */
[-C--:B------:R-:W-:Y:S01]  /*abf0*/  FMUL R53, R53, R153.reuse ;  /* 0x0000009935357220 */ /* 0x080fe20000400000 */
[----:B0-----:R-:W-:Y:S01]  /*ac00*/  F2FP.SATFINITE.E5M2.F32.PACK_AB_MERGE_C R9, RZ, R38, RZ ;  /* 0x00000026ff09723e */ /* 0x001fe200048060ff */
        /* <DEDUP_REMOVED lines=339> */
[-C--:B------:R-:W-:Y:S01]  /*c140*/  FMUL R150, R150, R153.reuse ;  /* 0x0000009996967220 */ /* 0x080fe20000400000 */
[----:B------:R-:W-:Y:S01]  /*c150*/  FMUL R151, R151, R153 ;  /* 0x0000009997977220 */ /* 0x000fe20000400000 */
[----:B------:R1:W-:Y:S01]  /*c160*/  @!P4 STG.E.U8 desc[UR52][R6.64+0xb8], R3 ;  /* 0x0000b8030600c986 */ /* 0x0003e2000c101134 */
[----:B------:R-:W-:-:S02]  /*c170*/  ISETP.LT.OR P4, PT, R0, 0xc1, !P1 ;  /* 0x000000c10000780c */ /* 0x000fc40004f81670 */
[----:B------:R-:W-:Y:S01]  /*c180*/  F2FP.SATFINITE.E5M2.F32.PACK_AB_MERGE_C R147, RZ, R147, RZ ;  /* 0x00000093ff93723e */ /* 0x000fe200048060ff */
[----:B------:R-:W-:Y:S01]  /*c190*/  @!P5 STG.E.U8 desc[UR52][R6.64+0xb9], R117 ;  /* 0x0000b9750600d986 */ /* 0x000fe2000c101134 */
[C---:B------:R-:W-:Y:S02]  /*c1a0*/  ISETP.LT.OR P5, PT, R0.reuse, 0xc2, !P1 ;  /* 0x000000c20000780c */ /* 0x040fe40004fa1670 */
[----:B------:R-:W-:Y:S01]  /*c1b0*/  F2FP.SATFINITE.E5M2.F32.PACK_AB_MERGE_C R149, RZ, R149, RZ ;  /* 0x00000095ff95723e */ /* 0x000fe200048060ff */
[----:B------:R-:W-:Y:S01]  /*c1c0*/  @!P3 STG.E.U8 desc[UR52][R4.64+0xb9], R119 ;  /* 0x0000b9770400b986 */ /* 0x000fe2000c101134 */
[----:B0-----:R-:W-:Y:S02]  /*c1d0*/  F2FP.SATFINITE.E5M2.F32.PACK_AB_MERGE_C R9, RZ, R118, RZ ;  /* 0x00000076ff09723e */ /* 0x001fe400048060ff */
[C---:B------:R-:W-:Y:S02]  /*c1e0*/  ISETP.LT.OR P3, PT, R0.reuse, 0xc2, !P0 ;  /* 0x000000c20000780c */ /* 0x040fe40004761670 */
[----:B-1----:R-:W-:Y:S01]  /*c1f0*/  F2FP.SATFINITE.E5M2.F32.PACK_AB_MERGE_C R3, RZ, R120, RZ ;  /* 0x00000078ff03723e */ /* 0x002fe200048060ff */
[----:B------:R0:W-:Y:S01]  /*c200*/  @!P2 STG.E.U8 desc[UR52][R4.64+0xb8], R9 ;  /* 0x0000b8090400a986 */ /* 0x0001e2000c101134 */
[----:B------:R-:W-:-:S02]  /*c210*/  ISETP.LT.OR P2, PT, R0, 0xc1, !P0 ;  /* 0x000000c10000780c */ /* 0x000fc40004741670 */
[----:B------:R-:W-:Y:S01]  /*c220*/  F2FP.SATFINITE.E5M2.F32.PACK_AB_MERGE_C R11, RZ, R150, RZ ;  /* 0x00000096ff0b723e */ /* 0x000fe200048060ff */
[----:B------:R1:W-:Y:S01]  /*c230*/  @!P4 STG.E.U8 desc[UR52][R6.64+0xc0], R3 ;  /* 0x0000c0030600c986 */ /* 0x0003e2000c101134 */
[C---:B------:R-:W-:Y:S02]  /*c240*/  ISETP.LT.OR P4, PT, R0.reuse, 0xc9, !P1 ;  /* 0x000000c90000780c */ /* 0x040fe40004f81670 */
[----:B------:R-:W-:Y:S01]  /*c250*/  F2FP.SATFINITE.E5M2.F32.PACK_AB_MERGE_C R151, RZ, R151, RZ ;  /* 0x00000097ff97723e */ /* 0x000fe200048060ff */
[----:B------:R-:W-:Y:S01]  /*c260*/  @!P5 STG.E.U8 desc[UR52][R6.64+0xc1], R121 ;  /* 0x0000c1790600d986 */ /* 0x000fe2000c101134 */
[C---:B------:R-:W-:Y:S02]  /*c270*/  ISETP.LT.OR P5, PT, R0.reuse, 0xca, !P1 ;  /* 0x000000ca0000780c */ /* 0x040fe40004fa1670 */
[----:B0-----:R-:W-:Y:S01]  /*c280*/  F2FP.SATFINITE.E5M2.F32.PACK_AB_MERGE_C R9, RZ, R122, RZ ;  /* 0x0000007aff09723e */ /* 0x001fe200048060ff */
[----:B------:R-:W-:Y:S01]  /*c290*/  @!P3 STG.E.U8 desc[UR52][R4.64+0xc1], R123 ;  /* 0x0000c17b0400b986 */ /* 0x000fe2000c101134 */
[----:B------:R-:W-:-:S02]  /*c2a0*/  ISETP.LT.OR P3, PT, R0, 0xca, !P0 ;  /* 0x000000ca0000780c */ /* 0x000fc40004761670 */
[----:B-1----:R-:W-:Y:S01]  /*c2b0*/  F2FP.SATFINITE.E5M2.F32.PACK_AB_MERGE_C R3, RZ, R124, RZ ;  /* 0x0000007cff03723e */ /* 0x002fe200048060ff */
[----:B------:R0:W-:Y:S01]  /*c2c0*/  @!P2 STG.E.U8 desc[UR52][R4.64+0xc0], R9 ;  /* 0x0000c0090400a986 */ /* 0x0001e2000c101134 */
[----:B------:R-:W-:-:S03]  /*c2d0*/  ISETP.LT.OR P2, PT, R0, 0xc9, !P0 ;  /* 0x000000c90000780c */ /* 0x000fc60004741670 */
[----:B------:R1:W-:Y:S01]  /*c2e0*/  @!P4 STG.E.U8 desc[UR52][R6.64+0xc8], R3 ;  /* 0x0000c8030600c986 */ /* 0x0003e2000c101134 */
[----:B------:R-:W-:-:S03]  /*c2f0*/  ISETP.LT.OR P4, PT, R0, 0xd1, !P1 ;  /* 0x000000d10000780c */ /* 0x000fc60004f81670 */
[----:B------:R-:W-:Y:S01]  /*c300*/  @!P5 STG.E.U8 desc[UR52][R6.64+0xc9], R125 ;  /* 0x0000c97d0600d986 */ /* 0x000fe2000c101134 */
[C---:B------:R-:W-:Y:S02]  /*c310*/  ISETP.LT.OR P5, PT, R0.reuse, 0xd2, !P1 ;  /* 0x000000d20000780c */ /* 0x040fe40004fa1670 */
[----:B0-----:R-:W-:Y:S01]  /*c320*/  F2FP.SATFINITE.E5M2.F32.PACK_AB_MERGE_C R9, RZ, R126, RZ ;  /* 0x0000007eff09723e */ /* 0x001fe200048060ff */
[----:B------:R-:W-:Y:S01]  /*c330*/  @!P3 STG.E.U8 desc[UR52][R4.64+0xc9], R127 ;  /* 0x0000c97f0400b986 */ /* 0x000fe2000c101134 */
[C---:B------:R-:W-:Y:S02]  /*c340*/  ISETP.LT.OR P3, PT, R0.reuse, 0xd2, !P0 ;  /* 0x000000d20000780c */ /* 0x040fe40004761670 */
        /* <DEDUP_REMOVED lines=36> */
[----:B------:R-:W-:Y:S02]  /*c590*/  ISETP.LT.OR P5, PT, R0, 0xf1, !P1 ;  /* 0x000000f10000780c */ /* 0x000fe40004fa1670 */
[----:B0-----:R-:W-:Y:S02]  /*c5a0*/  F2FP.SATFINITE.E5M2.F32.PACK_AB_MERGE_C R9, RZ, R142, RZ ;  /* 0x0000008eff09723e */ /* 0x001fe400048060ff */
[----:B-1----:R-:W-:-:S03]  /*c5b0*/  F2FP.SATFINITE.E5M2.F32.PACK_AB_MERGE_C R3, RZ, R144, RZ ;  /* 0x00000090ff03723e */ /* 0x002fc600048060ff */
[----:B------:R0:W-:Y:S01]  /*c5c0*/  @!P2 STG.E.U8 desc[UR52][R4.64+0xe8], R9 ;  /* 0x0000e8090400a986 */ /* 0x0001e2000c101134 */
[----:B------:R-:W-:-:S03]  /*c5d0*/  ISETP.LT.OR P2, PT, R0, 0xf1, !P0 ;  /* 0x000000f10000780c */ /* 0x000fc60004741670 */
[----:B------:R-:W-:Y:S01]  /*c5e0*/  @!P4 STG.E.U8 desc[UR52][R4.64+0xe9], R143 ;  /* 0x0000e98f0400c986 */ /* 0x000fe2000c101134 */
[----:B------:R-:W-:-:S03]  /*c5f0*/  ISETP.LT.OR P4, PT, R0, 0xf2, !P0 ;  /* 0x000000f20000780c */ /* 0x000fc60004781670 */
[----:B------:R-:W-:Y:S01]  /*c600*/  @!P3 STG.E.U8 desc[UR52][R6.64+0xf1], R145 ;  /* 0x0000f1910600b986 */ /* 0x000fe2000c101134 */
[C---:B------:R-:W-:Y:S02]  /*c610*/  ISETP.LT.OR P3, PT, R0.reuse, 0xf9, !P1 ;  /* 0x000000f90000780c */ /* 0x040fe40004f61670 */
[C---:B------:R-:W-:Y:S01]  /*c620*/  ISETP.LT.OR P1, PT, R0.reuse, 0xfa, !P1 ;  /* 0x000000fa0000780c */ /* 0x040fe20004f21670 */
[----:B------:R1:W-:Y:S01]  /*c630*/  @!P5 STG.E.U8 desc[UR52][R6.64+0xf0], R3 ;  /* 0x0000f0030600d986 */ /* 0x0003e2000c101134 */
[C---:B------:R-:W-:Y:S02]  /*c640*/  ISETP.LT.OR P5, PT, R0.reuse, 0xf9, !P0 ;  /* 0x000000f90000780c */ /* 0x040fe400047a1670 */
[----:B------:R-:W-:Y:S02]  /*c650*/  ISETP.LT.OR P0, PT, R0, 0xfa, !P0 ;  /* 0x000000fa0000780c */ /* 0x000fe40004701670 */
[----:B0-----:R-:W-:Y:S01]  /*c660*/  F2FP.SATFINITE.E5M2.F32.PACK_AB_MERGE_C R9, RZ, R146, RZ ;  /* 0x00000092ff09723e */ /* 0x001fe200048060ff */
[----:B------:R0:W-:Y:S04]  /*c670*/  @!P4 STG.E.U8 desc[UR52][R4.64+0xf1], R147 ;  /* 0x0000f1930400c986 */ /* 0x0001e8000c101134 */
[----:B------:R0:W-:Y:S01]  /*c680*/  @!P2 STG.E.U8 desc[UR52][R4.64+0xf0], R9 ;  /* 0x0000f0090400a986 */ /* 0x0001e2000c101134 */
[----:B-1----:R-:W-:-:S03]  /*c690*/  F2FP.SATFINITE.E5M2.F32.PACK_AB_MERGE_C R3, RZ, R148, RZ ;  /* 0x00000094ff03723e */ /* 0x002fc600048060ff */
[----:B------:R0:W-:Y:S04]  /*c6a0*/  @!P1 STG.E.U8 desc[UR52][R6.64+0xf9], R149 ;  /* 0x0000f99506009986 */ /* 0x0001e8000c101134 */
[----:B------:R0:W-:Y:S04]  /*c6b0*/  @!P3 STG.E.U8 desc[UR52][R6.64+0xf8], R3 ;  /* 0x0000f8030600b986 */ /* 0x0001e8000c101134 */
[----:B------:R0:W-:Y:S04]  /*c6c0*/  @!P5 STG.E.U8 desc[UR52][R4.64+0xf8], R11 ;  /* 0x0000f80b0400d986 */ /* 0x0001e8000c101134 */
[----:B------:R0:W-:Y:S02]  /*c6d0*/  @!P0 STG.E.U8 desc[UR52][R4.64+0xf9], R151 ;  /* 0x0000f99704008986 */ /* 0x0001e4000c101134 */
.L_x_301:
[----:B------:R-:W-:Y:S05]  /*c6e0*/  BSYNC B0 ;  /* 0x0000000000007941 */ /* 0x000fea0003800000 */
.L_x_43:
[----:B0-----:R-:W-:Y:S01]  /*c6f0*/  IMAD.U32 R3, RZ, RZ, UR50 ;  /* 0x00000032ff037e24 */ /* 0x001fe2000f8e00ff */
[----:B------:R-:W-:Y:S01]  /*c700*/  ULDC.64 UR4, c[0x0][0x650] ;  /* 0x0001940000047ab9 */ /* 0x000fe20000000a00 */
[----:B-----5:R-:W-:Y:S02]  /*c710*/  IMAD.U32 R0, RZ, RZ, UR50 ;  /* 0x00000032ff007e24 */ /* 0x020fe4000f8e00ff */
[----:B------:R-:W-:Y:S01]  /*c720*/  IMAD.U32 R4, RZ, RZ, UR48 ;  /* 0x00000030ff047e24 */ /* 0x000fe2000f8e00ff */
[----:B------:R-:W-:Y:S01]  /*c730*/  LEA R16, P0, R3, R16, 0x1 ;  /* 0x0000001003107211 */ /* 0x000fe200078008ff */
[----:B------:R-:W-:Y:S02]  /*c740*/  IMAD.U32 R3, RZ, RZ, UR39 ;  /* 0x00000027ff037e24 */ /* 0x000fe4000f8e00ff */
[----:B------:R0:W-:Y:S01]  /*c750*/  SYNCS.ARRIVE.TRANS64.A1T0 RZ, [R4+UR44], RZ ;  /* 0x000000ff04ff79a7 */ /* 0x0001e2000810002c */
[----:B------:R-:W-:Y:S02]  /*c760*/  IMAD.MOV.U32 R22, RZ, RZ, -0x1 ;  /* 0xffffffffff167424 */ /* 0x000fe400078e00ff */
[----:B------:R-:W-:Y:S01]  /*c770*/  LEA.HI.X R17, R0, R17, R3, 0x1, P0 ;  /* 0x0000001100117211 */ /* 0x000fe200000f0c03 */
[----:B------:R-:W-:Y:S01]  /*c780*/  IMAD.MOV.U32 R19, RZ, RZ, -0x1 ;  /* 0xffffffffff137424 */ /* 0x000fe200078e00ff */
[----:B------:R-:W-:Y:S01]  /*c790*/  ISETP.GE.U32.AND P0, PT, R16, UR4, PT ;  /* 0x0000000410007c0c */ /* 0x000fe2000bf06070 */
[----:B------:R-:W-:Y:S01]  /*c7a0*/  IMAD.MOV.U32 R18, RZ, RZ, -0x1 ;  /* 0xffffffffff127424 */ /* 0x000fe200078e00ff */
[----:B------:R-:W-:-:S02]  /*c7b0*/  PRMT R0, RZ, 0x7610, R0 ;  /* 0x00007610ff007816 */ /* 0x000fc40000000000 */
[----:B------:R-:W-:-:S13]  /*c7c0*/  ISETP.GE.U32.AND.EX P0, PT, R17, UR5, PT, P0 ;  /* 0x0000000511007c0c */ /* 0x000fda000bf06100 */
[----:B0-----:R-:W-:Y:S05]  /*c7d0*/  @P0 BRA `(.L_x_302) ;  /* 0x0000000400640947 */ /* 0x001fea0003800000 */
[----:B------:R-:W0:Y:S01]  /*c7e0*/  S2R R12, SR_CTAID.X ;  /* 0x00000000000c7919 */ /* 0x000e220000002500 */
[----:B--234-:R-:W2:Y:S01]  /*c7f0*/  LDC.64 R10, c[0x0][0x628] ;  /* 0x00018a00ff0a7b82 */ /* 0x01cea20000000a00 */
[----:B------:R-:W-:Y:S01]  /*c800*/  ULDC UR4, c[0x0][0x150] ;  /* 0x0000540000047ab9 */ /* 0x000fe20000000800 */
[----:B------:R-:W-:Y:S01]  /*c810*/  IMAD.MOV.U32 R8, RZ, RZ, R16 ;  /* 0x000000ffff087224 */ /* 0x000fe200078e0010 */
[----:B------:R-:W3:Y:S01]  /*c820*/  S2R R20, SR_CTAID.Y ;  /* 0x0000000000147919 */ /* 0x000ee20000002600 */
[----:B------:R-:W-:-:S04]  /*c830*/  IMAD.MOV.U32 R9, RZ, RZ, R17 ;  /* 0x000000ffff097224 */ /* 0x000fc800078e0011 */
[----:B------:R-:W4:Y:S08]  /*c840*/  LDC R21, c[0x0][0x144] ;  /* 0x00005100ff157b82 */ /* 0x000f300000000800 */
[----:B------:R-:W1:Y:S08]  /*c850*/  LDC R0, c[0x0][0x630] ;  /* 0x00018c00ff007b82 */ /* 0x000e700000000800 */
[----:B------:R-:W1:Y:S01]  /*c860*/  LDC.64 R14, c[0x0][0x620] ;  /* 0x00018800ff0e7b82 */ /* 0x000e620000000a00 */
[----:B--2---:R-:W-:-:S04]  /*c870*/  ISETP.NE.U32.AND P0, PT, R10, RZ, PT ;  /* 0x000000ff0a00720c */ /* 0x004fc80003f05070 */
[----:B------:R-:W-:Y:S02]  /*c880*/  ISETP.NE.AND.EX P0, PT, R11, RZ, PT, P0 ;  /* 0x000000ff0b00720c */ /* 0x000fe40003f05300 */
[----:B0-----:R-:W-:-:S05]  /*c890*/  I2FP.F32.U32 R3, R12 ;  /* 0x0000000c00037245 */ /* 0x001fca0000201000 */
[----:B------:R-:W-:-:S04]  /*c8a0*/  FMUL R3, R3, UR4 ;  /* 0x0000000403037c20 */ /* 0x000fc80008400000 */
[----:B------:R0:W2:Y:S02]  /*c8b0*/  F2I.U32.TRUNC.NTZ R19, R3 ;  /* 0x0000000300137305 */ /* 0x0000a4000020f000 */
[----:B---34-:R-:W-:Y:S05]  /*c8c0*/  @!P0 BRA `(.L_x_303) ;  /* 0x0000000000288947 */ /* 0x018fea0003800000 */
[----:B0-----:R-:W0:Y:S02]  /*c8d0*/  LDC R3, c[0x0][0x634] ;  /* 0x00018d00ff037b82 */ /* 0x001e240000000800 */
[----:B0-----:R-:W-:-:S05]  /*c8e0*/  IADD3 R3, P0, R16, R3, RZ ;  /* 0x0000000310037210 */ /* 0x001fca0007f1e0ff */
[----:B-1----:R-:W-:-:S04]  /*c8f0*/  IMAD.X R13, RZ, RZ, R17, P0 ;  /* 0x000000ffff0d7224 */ /* 0x002fc800000e0611 */
[----:B------:R-:W-:-:S04]  /*c900*/  IMAD.WIDE.U32 R4, R13, R10, RZ ;  /* 0x0000000a0d047225 */ /* 0x000fc800078e00ff */
[----:B------:R-:W-:-:S04]  /*c910*/  IMAD.WIDE.U32 R6, P0, R3, R11, R4 ;  /* 0x0000000b03067225 */ /* 0x000fc80007800004 */
[----:B------:R-:W-:-:S04]  /*c920*/  IMAD.WIDE.U32 R4, R3, R10, RZ ;  /* 0x0000000a03047225 */ /* 0x000fc800078e00ff */
[----:B------:R-:W-:Y:S01]  /*c930*/  IMAD.X R9, RZ, RZ, RZ, P0 ;  /* 0x000000ffff097224 */ /* 0x000fe200000e06ff */
[----:B------:R-:W-:Y:S01]  /*c940*/  IADD3 RZ, P0, R5, R6, RZ ;  /* 0x0000000605ff7210 */ /* 0x000fe20007f1e0ff */
[----:B------:R-:W-:-:S04]  /*c950*/  IMAD.MOV.U32 R8, RZ, RZ, R7 ;  /* 0x000000ffff087224 */ /* 0x000fc800078e0007 */
[----:B------:R-:W-:-:S08]  /*c960*/  IMAD.WIDE.U32.X R8, R13, R11, R8, P0 ;  /* 0x0000000b0d087225 */ /* 0x000fd000000e0408 */
.L_x_303:
[----:B------:R-:W3:Y:S01]  /*c970*/  LDC.64 R24, c[0x0][0x640] ;  /* 0x00019000ff187b82 */ /* 0x000ee20000000a00 */
[-C--:B-1----:R-:W-:Y:S01]  /*c980*/  SHF.R.U64 R18, R8, R0.reuse, R9 ;  /* 0x0000000008127219 */ /* 0x082fe20000001209 */
[----:B--2---:R-:W-:Y:S01]  /*c990*/  IMAD.MOV R19, RZ, RZ, -R19 ;  /* 0x000000ffff137224 */ /* 0x004fe200078e0a13 */
[----:B------:R-:W-:Y:S01]  /*c9a0*/  SHF.R.U32.HI R0, RZ, R0, R9 ;  /* 0x00000000ff007219 */ /* 0x000fe20000011609 */
[----:B------:R-:W-:Y:S01]  /*c9b0*/  ULDC UR4, c[0x0][0x154] ;  /* 0x0000550000047ab9 */ /* 0x000fe20000000800 */
[----:B0-----:R-:W-:Y:S01]  /*c9c0*/  IADD3 R3, P0, RZ, -R18, RZ ;  /* 0x80000012ff037210 */ /* 0x001fe20007f1e0ff */
[----:B------:R-:W-:Y:S02]  /*c9d0*/  IMAD R21, R21, R19, R12 ;  /* 0x0000001315157224 */ /* 0x000fe400078e020c */
[----:B------:R-:W0:Y:S01]  /*c9e0*/  LDC R6, c[0x0][0x618] ;  /* 0x00018600ff067b82 */ /* 0x000e220000000800 */
[----:B------:R-:W-:Y:S02]  /*c9f0*/  IMAD.MOV.U32 R7, RZ, RZ, 0x1 ;  /* 0x00000001ff077424 */ /* 0x000fe400078e00ff */
[----:B------:R-:W-:-:S04]  /*ca00*/  IMAD.X R5, RZ, RZ, ~R0, P0 ;  /* 0x000000ffff057224 */ /* 0x000fc800000e0e00 */
[-C--:B------:R-:W-:Y:S01]  /*ca10*/  IMAD R0, R5, R14.reuse, RZ ;  /* 0x0000000e05007224 */ /* 0x080fe200078e02ff */
[----:B------:R-:W1:Y:S01]  /*ca20*/  LDC R8, c[0x0][0x608] ;  /* 0x00018200ff087b82 */ /* 0x000e620000000800 */
[----:B------:R-:W-:-:S04]  /*ca30*/  IMAD.WIDE.U32 R4, R3, R14, R16 ;  /* 0x0000000e03047225 */ /* 0x000fc800078e0010 */
[----:B------:R-:W-:Y:S01]  /*ca40*/  IMAD R3, R3, R15, R0 ;  /* 0x0000000f03037224 */ /* 0x000fe200078e0200 */
[----:B------:R-:W-:Y:S02]  /*ca50*/  I2FP.F32.U32 R0, R20 ;  /* 0x0000001400007245 */ /* 0x000fe40000201000 */
[----:B------:R-:W2:Y:S01]  /*ca60*/  LDC R22, c[0x0][0x658] ;  /* 0x00019600ff167b82 */ /* 0x000ea20000000800 */
[----:B------:R-:W-:Y:S01]  /*ca70*/  IMAD.IADD R3, R5, 0x1, R3 ;  /* 0x0000000105037824 */ /* 0x000fe200078e0203 */
[----:B---3--:R-:W-:Y:S01]  /*ca80*/  ISETP.NE.U32.AND P0, PT, R24, RZ, PT ;  /* 0x000000ff1800720c */ /* 0x008fe20003f05070 */
[----:B------:R-:W-:Y:S01]  /*ca90*/  FMUL R0, R0, UR4 ;  /* 0x0000000400007c20 */ /* 0x000fe20008400000 */
[----:B------:R-:W-:Y:S02]  /*caa0*/  IMAD.MOV.U32 R5, RZ, RZ, -0x1 ;  /* 0xffffffffff057424 */ /* 0x000fe400078e00ff */
[----:B------:R-:W-:Y:S01]  /*cab0*/  ISETP.NE.AND.EX P0, PT, R25, RZ, PT, P0 ;  /* 0x000000ff1900720c */ /* 0x000fe20003f05300 */
[----:B------:R3:W4:Y:S01]  /*cac0*/  F2I.U32.TRUNC.NTZ R13, R0 ;  /* 0x00000000000d7305 */ /* 0x000722000020f000 */
[----:B------:R-:W3:Y:S01]  /*cad0*/  LDC R15, c[0x0][0x148] ;  /* 0x00005200ff0f7b82 */ /* 0x000ee20000000800 */
[----:B0-----:R-:W-:-:S02]  /*cae0*/  SHF.R.U64 R12, R4, R6, R3 ;  /* 0x00000006040c7219 */ /* 0x001fc40000001203 */
[----:B------:R-:W-:-:S05]  /*caf0*/  SHF.R.U32.HI R3, RZ, R6, R3 ;  /* 0x00000006ff037219 */ /* 0x000fca0000011603 */
[----:B------:R-:W0:Y:S01]  /*cb00*/  LDC R19, c[0x0][0x600] ;  /* 0x00018000ff137b82 */ /* 0x000e220000000800 */
[-CC-:B-1----:R-:W-:Y:S02]  /*cb10*/  SHF.R.U64 R10, R12, R8.reuse, R3.reuse ;  /* 0x000000080c0a7219 */ /* 0x182fe40000001203 */
[----:B------:R-:W-:-:S05]  /*cb20*/  SHF.R.U32.HI R3, RZ, R8, R3 ;  /* 0x00000008ff037219 */ /* 0x000fca0000011603 */
[----:B------:R-:W1:Y:S01]  /*cb30*/  LDC R26, c[0x0][0x648] ;  /* 0x00019200ff1a7b82 */ /* 0x000e620000000800 */
[-C--:B--2---:R-:W-:Y:S02]  /*cb40*/  SHF.L.U32 R4, R5, R22.reuse, RZ ;  /* 0x0000001605047219 */ /* 0x084fe400000006ff */
[-CC-:B------:R-:W-:Y:S02]  /*cb50*/  SHF.R.U64 R14, R10, R22.reuse, R3.reuse ;  /* 0x000000160a0e7219 */ /* 0x180fe40000001203 */
[----:B------:R-:W-:Y:S02]  /*cb60*/  SHF.R.U32.HI R5, RZ, R22, R3 ;  /* 0x00000016ff057219 */ /* 0x000fe40000011603 */
[----:B------:R-:W-:Y:S01]  /*cb70*/  LOP3.LUT R23, RZ, R4, RZ, 0x33, !PT ;  /* 0x00000004ff177212 */ /* 0x000fe200078e33ff */
[----:B------:R-:W2:Y:S01]  /*cb80*/  LDC R27, c[0x0][0x638] ;  /* 0x00018e00ff1b7b82 */ /* 0x000ea20000000800 */
[----:B------:R-:W-:Y:S01]  /*cb90*/  SHF.L.U32 R22, R7, R22, RZ ;  /* 0x0000001607167219 */ /* 0x000fe200000006ff */
[----:B------:R-:W-:-:S06]  /*cba0*/  IMAD.MOV.U32 R4, RZ, RZ, R14 ;  /* 0x000000ffff047224 */ /* 0x000fcc00078e000e */
[----:B------:R-:W0:Y:S01]  /*cbb0*/  LDC R28, c[0x0][0x610] ;  /* 0x00018400ff1c7b82 */ /* 0x000e220000000800 */
[----:B----4-:R-:W-:Y:S05]  /*cbc0*/  @!P0 BRA `(.L_x_304) ;  /* 0x0000000000288947 */ /* 0x010fea0003800000 */
[----:B------:R-:W4:Y:S02]  /*cbd0*/  LDC R3, c[0x0][0x64c] ;  /* 0x00019300ff037b82 */ /* 0x000f240000000800 */
[----:B----4-:R-:W-:-:S05]  /*cbe0*/  IADD3 R3, P0, R14, R3, RZ ;  /* 0x000000030e037210 */ /* 0x010fca0007f1e0ff */
        /* <DEDUP_REMOVED lines=8> */
.L_x_304:
[----:B------:R-:W-:Y:S01]  /*cc70*/  ISETP.NE.AND P0, PT, R2, 0x1, PT ;  /* 0x000000010200780c */ /* 0x000fe20003f05270 */
[----:B0-----:R-:W-:Y:S01]  /*cc80*/  VIADD R7, R19, 0xffffffff ;  /* 0xffffffff13077836 */ /* 0x001fe20000000000 */
[----:B-1-3--:R-:W-:Y:S01]  /*cc90*/  SHF.R.U64 R0, R4, R26, R5 ;  /* 0x0000001a04007219 */ /* 0x00afe20000001205 */
[----:B------:R-:W-:Y:S01]  /*cca0*/  IMAD.MOV R13, RZ, RZ, -R13 ;  /* 0x000000ffff0d7224 */ /* 0x000fe200078e0a0d */
[----:B------:R-:W-:Y:S01]  /*ccb0*/  LOP3.LUT R5, R10, R23, RZ, 0xc0, !PT ;  /* 0x000000170a057212 */ /* 0x000fe200078ec0ff */
[----:B------:R-:W-:Y:S02]  /*ccc0*/  IMAD.MOV.U32 R4, RZ, RZ, 0x1 ;  /* 0x00000001ff047424 */ /* 0x000fe400078e00ff */
[----:B------:R-:W-:Y:S02]  /*ccd0*/  IMAD.MOV R3, RZ, RZ, -R0 ;  /* 0x000000ffff037224 */ /* 0x000fe400078e0a00 */
[----:B------:R-:W-:Y:S01]  /*cce0*/  IMAD R22, R22, R0, R5 ;  /* 0x0000000016167224 */ /* 0x000fe200078e0205 */
[----:B------:R-:W-:Y:S01]  /*ccf0*/  LOP3.LUT R5, R12, R7, RZ, 0xc0, !PT ;  /* 0x000000070c057212 */ /* 0x000fe200078ec0ff */
[----:B--2---:R-:W-:-:S02]  /*cd00*/  IMAD R0, R3, R27, R14 ;  /* 0x0000001b03007224 */ /* 0x004fc400078e020e */
[----:B------:R-:W-:Y:S02]  /*cd10*/  @P0 IMAD R21, R15, R13, R20 ;  /* 0x0000000d0f150224 */ /* 0x000fe400078e0214 */
[----:B------:R-:W-:Y:S01]  /*cd20*/  IMAD R3, R0, R19, R5 ;  /* 0x0000001300037224 */ /* 0x000fe200078e0205 */
[----:B------:R-:W-:Y:S01]  /*cd30*/  PRMT R0, R4, 0x7610, R0 ;  /* 0x0000761004007816 */ /* 0x000fe20000000000 */
[----:B------:R-:W-:-:S05]  /*cd40*/  IMAD R22, R22, R28, R21 ;  /* 0x0000001c16167224 */ /* 0x000fca00078e0215 */
[----:B------:R-:W-:Y:S02]  /*cd50*/  SEL R19, R3, R22, !P0 ;  /* 0x0000001603137207 */ /* 0x000fe40004000000 */
[----:B------:R-:W-:-:S07]  /*cd60*/  SEL R22, R22, R3, !P0 ;  /* 0x0000000316167207 */ /* 0x000fce0004000000 */
.L_x_302:
[----:B------:R-:W-:Y:S01]  /*cd70*/  LOP3.LUT P0, RZ, R0, 0xff, RZ, 0xc0, !PT ;  /* 0x000000ff00ff7812 */ /* 0x000fe2000780c0ff */
[----:B------:R-:W-:-:S12]  /*cd80*/  ULOP3.LUT UR46, UR46, 0x1, URZ, 0x3c, !UPT ;  /* 0x000000012e2e7892 */ /* 0x000fd8000f8e3c3f */
[----:B------:R-:W-:Y:S05]  /*cd90*/  @P0 BRA `(.L_x_305) ;  /* 0xffffff4400d40947 */ /* 0x000fea000383ffff */
[----:B------:R-:W-:Y:S05]  /*cda0*/  EXIT ;  /* 0x000000000000794d */ /* 0x000fea0003800000 */
.L_x_13:
[----:B------:R-:W-:-:S08]  /*cdb0*/  ISETP.NE.AND P0, PT, RZ, UR4, PT ;  /* 0x00000004ff007c0c */ /* 0x000fd0000bf05270 */
[----:B------:R-:W0:-:S00]  /*cdc0*/  USETMAXREG.DEALLOC.CTAPOOL 0x28 ;  /* 0x00000028000079c8 */ /* 0x000e0000080e0500 */
[----:B------:R-:W-:Y:S05]  /*cdd0*/  @P0 EXIT ;  /* 0x000000000000094d */ /* 0x000fea0003800000 */
[----:B0-----:R-:W-:Y:S01]  /*cde0*/  LOP3.LUT P0, RZ, R3, 0xff, RZ, 0xc0, !PT ;  /* 0x000000ff03ff7812 */ /* 0x001fe2000780c0ff */
[----:B------:R-:W-:Y:S02]  /*cdf0*/  IMAD.MOV.U32 R24, RZ, RZ, 0x1 ;  /* 0x00000001ff187424 */ /* 0x000fe400078e00ff */
[----:B------:R-:W-:-:S10]  /*ce00*/  IMAD.MOV.U32 R25, RZ, RZ, RZ ;  /* 0x000000ffff197224 */ /* 0x000fd400078e00ff */
[----:B------:R-:W-:Y:S05]  /*ce10*/  @!P0 BRA `(.L_x_306) ;  /* 0x0000000c00b88947 */ /* 0x000fea0003800000 */
[----:B------:R-:W-:Y:S01]  /*ce20*/  LOP3.LUT P0, RZ, R0, 0x1f, RZ, 0xc0, !PT ;  /* 0x0000001f00ff7812 */ /* 0x000fe2000780c0ff */
[----:B------:R-:W-:Y:S01]  /*ce30*/  ULDC UR42, c[0x0][0x658] ;  /* 0x00019600002a7ab9 */ /* 0x000fe20000000800 */
[C---:B------:R-:W-:Y:S01]  /*ce40*/  ISETP.NE.AND P1, PT, R23.reuse, RZ, PT ;  /* 0x000000ff1700720c */ /* 0x040fe20003f25270 */
[----:B------:R-:W-:Y:S01]  /*ce50*/  UMOV UR4, 0xffffffff ;  /* 0xffffffff00047882 */ /* 0x000fe20000000000 */
[----:B------:R-:W-:Y:S01]  /*ce60*/  ISETP.NE.OR P0, PT, R23, RZ, !P0 ;  /* 0x000000ff1700720c */ /* 0x000fe20004705670 */
[----:B------:R-:W-:Y:S01]  /*ce70*/  BSSY B7, `(.L_x_306) ;  /* 0x00000e8000077945 */ /* 0x000fe20003800000 */
[----:B------:R-:W-:Y:S01]  /*ce80*/  USHF.L.U32 UR4, UR4, UR42, URZ ;  /* 0x0000002a04047299 */ /* 0x000fe2000800063f */
[----:B------:R-:W-:Y:S01]  /*ce90*/  P2R R0, PR, RZ, 0x2 ;  /* 0x00000002ff007803 */ /* 0x000fe20000000000 */
[----:B------:R-:W-:Y:S01]  /*cea0*/  IMAD.MOV.U32 R26, RZ, RZ, 0x1 ;  /* 0x00000001ff1a7424 */ /* 0x000fe200078e00ff */
[----:B------:R-:W-:Y:S01]  /*ceb0*/  P2R R28, PR, RZ, 0x1 ;  /* 0x00000001ff1c7803 */ /* 0x000fe20000000000 */
[----:B------:R-:W-:Y:S01]  /*cec0*/  IMAD.MOV.U32 R24, RZ, RZ, 0x1 ;  /* 0x00000001ff187424 */ /* 0x000fe200078e00ff */
[----:B------:R-:W-:Y:S01]  /*ced0*/  ULDC UR36, c[0x0][0x600] ;  /* 0x0001800000247ab9 */ /* 0x000fe20000000800 */
[----:B------:R-:W-:Y:S01]  /*cee0*/  IMAD.MOV.U32 R25, RZ, RZ, RZ ;  /* 0x000000ffff197224 */ /* 0x000fe200078e00ff */
[----:B------:R-:W-:Y:S01]  /*cef0*/  UMOV UR5, 0x1 ;  /* 0x0000000100057882 */ /* 0x000fe20000000000 */
[----:B------:R-:W-:-:S02]  /*cf00*/  UIADD3 UR44, UR38, 0x1, URZ ;  /* 0x00000001262c7890 */ /* 0x000fc4000fffe03f */
[----:B------:R-:W-:Y:S02]  /*cf10*/  ULOP3.LUT UR45, UR37, 0x2, URZ, 0xfc, !UPT ;  /* 0x00000002252d7892 */ /* 0x000fe4000f8efc3f */
[----:B------:R-:W-:Y:S02]  /*cf20*/  UIADD3 UR36, UR36, -0x1, URZ ;  /* 0xffffffff24247890 */ /* 0x000fe4000fffe03f */
[----:B------:R-:W-:Y:S02]  /*cf30*/  USHF.L.U32 UR42, UR5, UR42, URZ ;  /* 0x0000002a052a7299 */ /* 0x000fe4000800063f */
[----:B------:R-:W-:Y:S01]  /*cf40*/  ULOP3.LUT UR43, URZ, UR4, URZ, 0x33, !UPT ;  /* 0x000000043f2b7292 */ /* 0x000fe2000f8e333f */
[----:B------:R-:W-:-:S11]  /*cf50*/  ULDC.64 UR40, c[0x0][0x198] ;  /* 0x0000660000287ab9 */ /* 0x000fd60000000a00 */
.L_x_320:
[----:B------:R-:W-:-:S03]  /*cf60*/  UMOV UR4, 0xffffffff ;  /* 0xffffffff00047882 */ /* 0x000fc60000000000 */
[----:B------:R-:W-:Y:S05]  /*cf70*/  BRA.DIV UR4, `(.L_x_307) ;  /* 0x0000001204d07947 */ /* 0x000fea000b800000 */
[----:B------:R-:W-:-:S13]  /*cf80*/  ELECT P6, URZ, PT ;  /* 0x00000000003f782f */ /* 0x000fda00038c0000 */
.L_x_336:
[----:B------:R-:W-:Y:S04]  /*cf90*/  BSSY B6, `(.L_x_308) ;  /* 0x0000063000067945 */ /* 0x000fe80003800000 */
[----:B------:R-:W-:Y:S05]  /*cfa0*/  @!P6 BRA `(.L_x_309) ;  /* 0x000000040084e947 */ /* 0x000fea0003800000 */
[----:B------:R-:W0:Y:S01]  /*cfb0*/  S2R R0, SR_CgaCtaId ;  /* 0x0000000000007919 */ /* 0x000e220000008800 */
[----:B------:R-:W-:-:S04]  /*cfc0*/  MOV R27, 0x400 ;  /* 0x00000400001b7802 */ /* 0x000fc80000000f00 */
[----:B0-----:R-:W-:-:S05]  /*cfd0*/  LEA R27, R0, R27, 0x18 ;  /* 0x0000001b001b7211 */ /* 0x001fca00078ec0ff */
[----:B------:R-:W-:-:S05]  /*cfe0*/  VIADD R0, R27, 0x800 ;  /* 0x000008001b007836 */ /* 0x000fca0000000000 */
[----:B------:R-:W-:-:S13]  /*cff0*/  LOP3.LUT P0, RZ, R0, 0x1bf, RZ, 0xc0, !PT ;  /* 0x000001bf00ff7812 */ /* 0x000fda000780c0ff */
[----:B------:R-:W-:Y:S05]  /*d000*/  @!P0 BRA `(.L_x_310) ;  /* 0x0000000000408947 */ /* 0x000fea0003800000 */
[----:B------:R-:W-:Y:S01]  /*d010*/  MOV R14, 0x0 ;  /* 0x00000000000e7802 */ /* 0x000fe20000000f00 */
[----:B------:R-:W-:Y:S01]  /*d020*/  ULDC.64 UR4, c[0x4][0x70] ;  /* 0x01001c0000047ab9 */ /* 0x000fe20000000a00 */
[----:B------:R-:W-:Y:S01]  /*d030*/  ULDC.64 UR6, c[0x4][0x8] ;  /* 0x0100020000067ab9 */ /* 0x000fe20000000a00 */
[----:B------:R-:W-:Y:S02]  /*d040*/  IMAD.U32 R4, RZ, RZ, UR4 ;  /* 0x00000004ff047e24 */ /* 0x000fe4000f8e00ff */
[----:B------:R-:W-:Y:S01]  /*d050*/  IMAD.U32 R5, RZ, RZ, UR5 ;  /* 0x00000005ff057e24 */ /* 0x000fe2000f8e00ff */
[----:B------:R-:W0:Y:S01]  /*d060*/  LDC.64 R14, c[0x4][R14] ;  /* 0x010000000e0e7b82 */ /* 0x000e220000000a00 */
[----:B------:R-:W-:Y:S01]  /*d070*/  ULDC.64 UR4, c[0x4][0x78] ;  /* 0x01001e0000047ab9 */ /* 0x000fe20000000a00 */
[----:B------:R-:W-:Y:S02]  /*d080*/  IMAD.U32 R10, RZ, RZ, UR6 ;  /* 0x00000006ff0a7e24 */ /* 0x000fe4000f8e00ff */
[----:B------:R-:W-:-:S02]  /*d090*/  IMAD.U32 R6, RZ, RZ, UR4 ;  /* 0x00000004ff067e24 */ /* 0x000fc4000f8e00ff */
[----:B------:R-:W-:Y:S02]  /*d0a0*/  IMAD.U32 R7, RZ, RZ, UR5 ;  /* 0x00000005ff077e24 */ /* 0x000fe4000f8e00ff */
[----:B------:R-:W-:Y:S02]  /*d0b0*/  IMAD.U32 R11, RZ, RZ, UR7 ;  /* 0x00000007ff0b7e24 */ /* 0x000fe4000f8e00ff */
[----:B------:R-:W-:Y:S02]  /*d0c0*/  IMAD.MOV.U32 R8, RZ, RZ, 0x70 ;  /* 0x00000070ff087424 */ /* 0x000fe400078e00ff */
[----:B------:R-:W-:Y:S02]  /*d0d0*/  IMAD.MOV.U32 R12, RZ, RZ, 0x1 ;  /* 0x00000001ff0c7424 */ /* 0x000fe400078e00ff */
[----:B------:R-:W-:-:S07]  /*d0e0*/  IMAD.MOV.U32 R13, RZ, RZ, RZ ;  /* 0x000000ffff0d7224 */ /* 0x000fce00078e00ff */
[----:B------:R-:W-:-:S07]  /*d0f0*/  LEPC R20, `(.L_x_310) ;  /* 0x000000001014794e */ /* 0x000fce0000000000 */
[----:B0----5:R-:W-:Y:S05]  /*d100*/  CALL.ABS.NOINC R14 ;  /* 0x000000000e007343 */ /* 0x021fea0003c00000 */
.L_x_310:
        /* <DEDUP_REMOVED lines=19> */
.L_x_311:
[----:B------:R-:W0:Y:S02]  /*d240*/  LDC R0, c[0x0][0x28c] ;  /* 0x0000a300ff007b82 */ /* 0x000e240000000800 */
[----:B0-----:R-:W-:-:S13]  /*d250*/  ISETP.GE.AND P0, PT, R0, 0x1, PT ;  /* 0x000000010000780c */ /* 0x001fda0003f06270 */
[----:B------:R-:W-:Y:S05]  /*d260*/  @!P0 BRA `(.L_x_309) ;  /* 0x0000000000d48947 */ /* 0x000fea0003800000 */
[----:B------:R-:W-:Y:S02]  /*d270*/  IMAD.SHL.U32 R19, R19, 0x100, RZ ;  /* 0x0000010013137824 */ /* 0x000fe400078e00ff */
[----:B------:R-:W-:Y:S02]  /*d280*/  IMAD.SHL.U32 R22, R22, 0x40, RZ ;  /* 0x0000004016167824 */ /* 0x000fe400078e00ff */
[----:B------:R-:W-:Y:S02]  /*d290*/  IMAD.MOV.U32 R7, RZ, RZ, RZ ;  /* 0x000000ffff077224 */ /* 0x000fe400078e00ff */
[----:B------:R-:W-:Y:S02]  /*d2a0*/  IMAD.U32 R8, RZ, RZ, UR44 ;  /* 0x0000002cff087e24 */ /* 0x000fe4000f8e00ff */
[----:B------:R-:W-:Y:S02]  /*d2b0*/  IMAD.MOV.U32 R0, RZ, RZ, R24 ;  /* 0x000000ffff007224 */ /* 0x000fe400078e0018 */
[----:B------:R-:W-:-:S07]  /*d2c0*/  IMAD.MOV.U32 R4, RZ, RZ, R25 ;  /* 0x000000ffff047224 */ /* 0x000fce00078e0019 */
.L_x_315:
[----:B------:R-:W-:Y:S01]  /*d2d0*/  IMAD R6, R4, 0x8, R27 ;  /* 0x0000000804067824 */ /* 0x000fe200078e021b */
[----:B------:R-:W-:Y:S02]  /*d2e0*/  SHF.L.U32 R3, R0, 0x1f, RZ ;  /* 0x0000001f00037819 */ /* 0x000fe400000006ff */
[----:B------:R-:W-:Y:S02]  /*d2f0*/  ISETP.NE.AND P1, PT, R23, RZ, PT ;  /* 0x000000ff1700720c */ /* 0x000fe40003f25270 */
[----:B------:R-:W0:Y:S11]  /*d300*/  SYNCS.PHASECHK.TRANS64.TRYWAIT P0, [R6+URZ+0x28], R3 ;  /* 0x00002803060075a7 */ /* 0x000e36000800017f */
[----:B------:R-:W1:Y:S01]  /*d310*/  @!P1 LDC R5, c[0x0][0x500] ;  /* 0x00014000ff059b82 */ /* 0x000e620000000800 */
[----:B0-----:R-:W-:Y:S05]  /*d320*/  @!P0 BRA `(.L_x_312) ;  /* 0x0000001000048947 */ /* 0x001fea0003800000 */
.L_x_337:
[----:B------:R-:W-:Y:S01]  /*d330*/  ISETP.NE.AND P0, PT, R23, RZ, PT ;  /* 0x000000ff1700720c */ /* 0x000fe20003f05270 */
[----:B------:R-:W-:-:S04]  /*d340*/  UPRMT UR4, UR45, 0x9910, URZ ;  /* 0x000099102d047896 */ /* 0x000fc8000800003f */
[----:B------:R-:W-:-:S08]  /*d350*/  UISETP.NE.AND UP0, UPT, UR4, 0x2, UPT ;  /* 0x000000020400788c */ /* 0x000fd0000bf05270 */
[----:B-1----:R1:W-:Y:S01]  /*d360*/  @!P0 SYNCS.ARRIVE.TRANS64 RZ, [R6+URZ], R5 ;  /* 0x0000000506ff89a7 */ /* 0x0023e2000800003f */
[----:B------:R-:W-:-:S13]  /*d370*/  PLOP3.LUT P0, PT, PT, PT, UP0, 0x80, 0x0 ;  /* 0x000000000000781c */ /* 0x000fda0003f0f008 */
[----:B-1----:R-:W-:Y:S05]  /*d380*/  @P0 BRA `(.L_x_313) ;  /* 0x0000000000040947 */ /* 0x002fea0003800000 */
[----:B------:R-:W-:Y:S01]  /*d390*/  BPT.TRAP 0x1 ;  /* 0x000000040000795c */ /* 0x000fe20000300000 */
.L_x_313:
[----:B------:R-:W-:-:S13]  /*d3a0*/  ISETP.NE.AND P0, PT, R28, RZ, PT ;  /* 0x000000ff1c00720c */ /* 0x000fda0003f05270 */
[----:B------:R-:W-:Y:S05]  /*d3b0*/  @P0 BRA `(.L_x_314) ;  /* 0x0000000000040947 */ /* 0x000fea0003800000 */
[----:B------:R-:W-:Y:S01]  /*d3c0*/  BPT.TRAP 0x1 ;  /* 0x000000040000795c */ /* 0x000fe20000300000 */
.L_x_314:
[--C-:B0-----:R-:W-:Y:S01]  /*d3d0*/  IMAD R3, R4, 0x2000, R27.reuse ;  /* 0x0000200004037824 */ /* 0x101fe200078e021b */
[----:B------:R-:W-:Y:S01]  /*d3e0*/  R2UR UR17, R6 ;  /* 0x00000000061172ca */ /* 0x000fe200000e0000 */
[----:B------:R-:W-:Y:S01]  /*d3f0*/  IMAD R5, R4, 0x8000, R27 ;  /* 0x0000800004057824 */ /* 0x000fe200078e021b */
[----:B------:R-:W-:Y:S01]  /*d400*/  R2UR UR19, R7 ;  /* 0x00000000071372ca */ /* 0x000fe200000e0000 */
[----:B------:R-:W-:Y:S01]  /*d410*/  VIADD R8, R8, 0xffffffff ;  /* 0xffffffff08087836 */ /* 0x000fe20000000000 */
[----:B------:R-:W-:Y:S01]  /*d420*/  R2UR UR16, R3 ;  /* 0x00000000031072ca */ /* 0x000fe200000e0000 */
[----:B------:R-:W-:Y:S01]  /*d430*/  UIADD3 UR4, UP0, UR40, 0xf0, URZ ;  /* 0x000000f028047890 */ /* 0x000fe2000ff1e03f */
[----:B------:R-:W-:Y:S01]  /*d440*/  R2UR UR8, R5 ;  /* 0x00000000050872ca */ /* 0x000fe200000e0000 */
[----:B------:R-:W-:Y:S01]  /*d450*/  UIADD3 UR14, UP1, UR40, 0x1f0, URZ ;  /* 0x000001f0280e7890 */ /* 0x000fe2000ff3e03f */
[----:B------:R-:W-:Y:S01]  /*d460*/  R2UR UR20, R18 ;  /* 0x00000000121472ca */ /* 0x000fe200000e0000 */
[----:B------:R-:W-:Y:S01]  /*d470*/  UIADD3.X UR5, URZ, UR41, URZ, UP0, !UPT ;  /* 0x000000293f057290 */ /* 0x000fe200087fe43f */
[----:B------:R-:W-:Y:S01]  /*d480*/  R2UR UR18, R22 ;  /* 0x00000000161272ca */ /* 0x000fe200000e0000 */
[----:B------:R-:W-:Y:S01]  /*d490*/  VIADD R4, R4, 0x1 ;  /* 0x0000000104047836 */ /* 0x000fe20000000000 */
[----:B------:R-:W-:Y:S01]  /*d4a0*/  R2UR UR11, R19 ;  /* 0x00000000130b72ca */ /* 0x000fe200000e0000 */
[----:B------:R-:W-:Y:S01]  /*d4b0*/  UIADD3.X UR15, URZ, UR41, URZ, UP1, !UPT ;  /* 0x000000293f0f7290 */ /* 0x000fe20008ffe43f */
[----:B------:R-:W-:Y:S01]  /*d4c0*/  ISETP.GT.AND P1, PT, R8, 0x1, PT ;  /* 0x000000010800780c */ /* 0x000fe20003f24270 */
[----:B------:R-:W-:Y:S01]  /*d4d0*/  UMOV UR6, 0x0 ;  /* 0x0000000000067882 */ /* 0x000fe20000000000 */
[----:B------:R-:W-:Y:S01]  /*d4e0*/  ISETP.NE.AND P0, PT, R4, 0x5, PT ;  /* 0x000000050400780c */ /* 0x000fe20003f05270 */
[----:B------:R-:W-:Y:S01]  /*d4f0*/  UIADD3 UR16, UR16, 0x800, URZ ;  /* 0x0000080010107890 */ /* 0x000fe2000fffe03f */
[----:B------:R-:W-:Y:S01]  /*d500*/  VIADD R7, R7, 0x80 ;  /* 0x0000008007077836 */ /* 0x000fe20000000000 */
[----:B------:R-:W-:Y:S01]  /*d510*/  UIADD3 UR8, UR8, 0xa800, URZ ;  /* 0x0000a80008087890 */ /* 0x000fe2000fffe03f */
[----:B------:R-:W-:Y:S01]  /*d520*/  SEL R3, RZ, 0x1, P0 ;  /* 0x00000001ff037807 */ /* 0x000fe20000000000 */
[----:B------:R-:W-:Y:S01]  /*d530*/  UMOV UR7, 0x10000000 ;  /* 0x1000000000077882 */ /* 0x000fe20000000000 */
[----:B------:R-:W-:Y:S01]  /*d540*/  UMOV UR9, UR17 ;  /* 0x0000001100097c82 */ /* 0x000fe20008000000 */
[----:B------:R-:W-:Y:S01]  /*d550*/  UMOV UR10, UR19 ;  /* 0x00000013000a7c82 */ /* 0x000fe20008000000 */
[----:B------:R-:W-:Y:S01]  /*d560*/  UMOV UR12, UR20 ;  /* 0x00000014000c7c82 */ /* 0x000fe20008000000 */
[----:B------:R-:W-:Y:S01]  /*d570*/  LOP3.LUT R0, R0, R3, RZ, 0x3c, !PT ;  /* 0x0000000300007212 */ /* 0x000fe200078e3cff */
[----:B------:R0:W-:Y:S01]  /*d580*/  UTMALDG.3D [UR16], [UR4], desc[UR6] ;  /* 0x00000610040075b4 */ /* 0x0001e20008011000 */
[----:B------:R-:W-:Y:S01]  /*d590*/  SEL R4, R4, RZ, P0 ;  /* 0x000000ff04047207 */ /* 0x000fe20000000000 */
[----:B------:R0:W-:Y:S02]  /*d5a0*/  UTMALDG.3D [UR8], [UR14], desc[UR6] ;  /* 0x000006080e0075b4 */ /* 0x0001e40008011000 */
[----:B0-----:R-:W-:Y:S05]  /*d5b0*/  @P1 BRA `(.L_x_315) ;  /* 0xfffffffc00441947 */ /* 0x001fea000383ffff */
.L_x_309:
[----:B------:R-:W-:Y:S05]  /*d5c0*/  BSYNC B6 ;  /* 0x0000000000067941 */ /* 0x000fea0003800000 */
.L_x_308:
[----:B------:R-:W-:Y:S01]  /*d5d0*/  LOP3.LUT P2, RZ, R26, 0xff, RZ, 0xc0, !PT ;  /* 0x000000ff1aff7812 */ /* 0x000fe2000784c0ff */
[----:B------:R-:W-:Y:S01]  /*d5e0*/  VIADD R0, R25, UR38 ;  /* 0x0000002619007c36 */ /* 0x000fe20008000000 */
[----:B------:R-:W-:Y:S01]  /*d5f0*/  ULDC.64 UR4, c[0x0][0x650] ;  /* 0x0001940000047ab9 */ /* 0x000fe20000000a00 */
[----:B------:R-:W-:Y:S01]  /*d600*/  IMAD.U32 R6, RZ, RZ, UR38 ;  /* 0x00000026ff067e24 */ /* 0x000fe2000f8e00ff */
[----:B------:R-:W-:Y:S01]  /*d610*/  UISETP.GE.U32.AND UP0, UPT, UR38, 0x5, UPT ;  /* 0x000000052600788c */ /* 0x000fe2000bf06070 */
[----:B------:R-:W-:Y:S01]  /*d620*/  BSSY B0, `(.L_x_316) ;  /* 0x000006a000007945 */ /* 0x000fe20003800000 */
[----:B------:R-:W-:Y:S01]  /*d630*/  ISETP.GT.U32.AND P0, PT, R0, 0x4, PT ;  /* 0x000000040000780c */ /* 0x000fe20003f04070 */
[----:B------:R-:W-:Y:S01]  /*d640*/  IMAD.MOV.U32 R22, RZ, RZ, -0x1 ;  /* 0xffffffffff167424 */ /* 0x000fe200078e00ff */
[----:B------:R-:W-:Y:S01]  /*d650*/  PRMT R26, RZ, 0x7610, R26 ;  /* 0x00007610ff1a7816 */ /* 0x000fe2000000001a */
[----:B------:R-:W-:Y:S01]  /*d660*/  IMAD.MOV.U32 R19, RZ, RZ, -0x1 ;  /* 0xffffffffff137424 */ /* 0x000fe200078e00ff */
[----:B------:R-:W-:Y:S01]  /*d670*/  ISETP.LT.U32.AND P0, PT, R6, 0x5, P0 ;  /* 0x000000050600780c */ /* 0x000fe20000701070 */
[----:B------:R-:W-:Y:S01]  /*d680*/  IMAD.MOV.U32 R18, RZ, RZ, -0x1 ;  /* 0xffffffffff127424 */ /* 0x000fe200078e00ff */
[----:B------:R-:W-:Y:S01]  /*d690*/  PLOP3.LUT P1, PT, PT, PT, UP0, 0x80, 0x0 ;  /* 0x000000000000781c */ /* 0x000fe20003f2f008 */
[----:B------:R-:W0:Y:S01]  /*d6a0*/  @P2 S2R R4, SR_CgaCtaId ;  /* 0x0000000000042919 */ /* 0x000e220000008800 */
[----:B------:R-:W-:-:S04]  /*d6b0*/  @P2 MOV R3, 0x400 ;  /* 0x0000040000032802 */ /* 0x000fc80000000f00 */
[----:B0-----:R-:W-:Y:S01]  /*d6c0*/  @P2 LEA R3, R4, R3, 0x18 ;  /* 0x0000000304032211 */ /* 0x001fe200078ec0ff */
[----:B------:R-:W-:-:S03]  /*d6d0*/  IMAD.WIDE.U32 R4, R0, -0x33333333, RZ ;  /* 0xcccccccd00047825 */ /* 0x000fc600078e00ff */
[----:B------:R0:W-:Y:S01]  /*d6e0*/  @P2 SYNCS.ARRIVE.TRANS64.A1T0 RZ, [R3+URZ+0x88], RZ ;  /* 0x000088ff03ff29a7 */ /* 0x0001e2000810003f */
[----:B------:R-:W-:Y:S02]  /*d6f0*/  IADD3 R16, P2, R16, UR50, RZ ;  /* 0x0000003210107c10 */ /* 0x000fe4000ff5e0ff */
[----:B------:R-:W-:Y:S02]  /*d700*/  SHF.R.U32.HI R5, RZ, 0x2, R5 ;  /* 0x00000002ff057819 */ /* 0x000fe40000011605 */
[----:B------:R-:W-:Y:S02]  /*d710*/  IADD3.X R17, R17, UR39, RZ, P2, !PT ;  /* 0x0000002711117c10 */ /* 0x000fe400097fe4ff */
[----:B0-----:R-:W-:Y:S01]  /*d720*/  SEL R3, RZ, 0x1, !P0 ;  /* 0x00000001ff037807 */ /* 0x001fe20004000000 */
[----:B------:R-:W-:Y:S01]  /*d730*/  IMAD R25, R5, -0x5, R0 ;  /* 0xfffffffb05197824 */ /* 0x000fe200078e0200 */
[----:B------:R-:W-:Y:S02]  /*d740*/  ISETP.GE.U32.AND P0, PT, R16, UR4, PT ;  /* 0x0000000410007c0c */ /* 0x000fe4000bf06070 */
[----:B------:R-:W-:-:S02]  /*d750*/  LOP3.LUT R24, R24, R3, RZ, 0x3c, !PT ;  /* 0x0000000318187212 */ /* 0x000fc400078e3cff */
[----:B------:R-:W-:Y:S02]  /*d760*/  ISETP.GE.U32.AND.EX P0, PT, R17, UR5, PT, P0 ;  /* 0x0000000511007c0c */ /* 0x000fe4000bf06100 */
[----:B------:R-:W-:Y:S02]  /*d770*/  @P1 LOP3.LUT R24, R24, 0x1, R5, 0x78, !PT ;  /* 0x0000000118181812 */ /* 0x000fe400078e7805 */
[----:B------:R-:W-:-:S09]  /*d780*/  PRMT R0, RZ, 0x7610, R0 ;  /* 0x00007610ff007816 */ /* 0x000fd20000000000 */
[----:B------:R-:W-:Y:S05]  /*d790*/  @P0 BRA `(.L_x_317) ;  /* 0x0000000400480947 */ /* 0x000fea0003800000 */
[----:B------:R-:W-:Y:S01]  /*d7a0*/  ULDC.64 UR4, c[0x0][0x628] ;  /* 0x00018a0000047ab9 */ /* 0x000fe20000000a00 */
[----:B------:R-:W0:Y:S01]  /*d7b0*/  S2R R3, SR_CTAID.X ;  /* 0x0000000000037919 */ /* 0x000e220000002500 */
[----:B------:R-:W-:Y:S01]  /*d7c0*/  ISETP.NE.U32.AND P0, PT, RZ, UR4, PT ;  /* 0x00000004ff007c0c */ /* 0x000fe2000bf05070 */
[----:B------:R-:W-:Y:S01]  /*d7d0*/  ULDC UR7, c[0x0][0x630] ;  /* 0x00018c0000077ab9 */ /* 0x000fe20000000800 */
[----:B------:R-:W-:Y:S01]  /*d7e0*/  IMAD.MOV.U32 R4, RZ, RZ, R16 ;  /* 0x000000ffff047224 */ /* 0x000fe200078e0010 */
[----:B------:R-:W1:Y:S01]  /*d7f0*/  S2R R0, SR_CTAID.Y ;  /* 0x0000000000007919 */ /* 0x000e620000002600 */
[----:B------:R-:W-:Y:S01]  /*d800*/  ISETP.NE.AND.EX P0, PT, RZ, UR5, PT, P0 ;  /* 0x00000005ff007c0c */ /* 0x000fe2000bf05300 */
[----:B------:R-:W-:-:S12]  /*d810*/  IMAD.MOV.U32 R5, RZ, RZ, R17 ;  /* 0x000000ffff057224 */ /* 0x000fd800078e0011 */
[----:B------:R-:W-:Y:S05]  /*d820*/  @!P0 BRA `(.L_x_318) ;  /* 0x0000000000288947 */ /* 0x000fea0003800000 */
[----:B------:R-:W-:Y:S02]  /*d830*/  ULDC UR6, c[0x0][0x634] ;  /* 0x00018d0000067ab9 */ /* 0x000fe40000000800 */
[----:B------:R-:W-:-:S05]  /*d840*/  IADD3 R9, P0, R16, UR6, RZ ;  /* 0x0000000610097c10 */ /* 0x000fca000ff1e0ff */
[----:B------:R-:W-:-:S04]  /*d850*/  IMAD.X R11, RZ, RZ, R17, P0 ;  /* 0x000000ffff0b7224 */ /* 0x000fc800000e0611 */
[----:B------:R-:W-:-:S04]  /*d860*/  IMAD.WIDE.U32 R6, R11, UR4, RZ ;  /* 0x000000040b067c25 */ /* 0x000fc8000f8e00ff */
[----:B------:R-:W-:-:S04]  /*d870*/  IMAD.WIDE.U32 R6, P0, R9, UR5, R6 ;  /* 0x0000000509067c25 */ /* 0x000fc8000f800006 */
[----:B------:R-:W-:-:S04]  /*d880*/  IMAD.WIDE.U32 R8, R9, UR4, RZ ;  /* 0x0000000409087c25 */ /* 0x000fc8000f8e00ff */
[----:B------:R-:W-:Y:S01]  /*d890*/  IMAD.X R5, RZ, RZ, RZ, P0 ;  /* 0x000000ffff057224 */ /* 0x000fe200000e06ff */
[----:B------:R-:W-:Y:S01]  /*d8a0*/  IADD3 RZ, P0, R9, R6, RZ ;  /* 0x0000000609ff7210 */ /* 0x000fe20007f1e0ff */
[----:B------:R-:W-:-:S04]  /*d8b0*/  IMAD.MOV.U32 R4, RZ, RZ, R7 ;  /* 0x000000ffff047224 */ /* 0x000fc800078e0007 */
[----:B------:R-:W-:-:S08]  /*d8c0*/  IMAD.WIDE.U32.X R4, R11, UR5, R4, P0 ;  /* 0x000000050b047c25 */ /* 0x000fd000080e0404 */
.L_x_318:
[--C-:B------:R-:W-:Y:S01]  /*d8d0*/  SHF.R.U64 R18, R4, UR7, R5.reuse ;  /* 0x0000000704127c19 */ /* 0x100fe20008001205 */
[----:B------:R-:W-:Y:S01]  /*d8e0*/  ULDC.64 UR4, c[0x0][0x620] ;  /* 0x0001880000047ab9 */ /* 0x000fe20000000a00 */
[----:B------:R-:W-:Y:S01]  /*d8f0*/  SHF.R.U32.HI R4, RZ, UR7, R5 ;  /* 0x00000007ff047c19 */ /* 0x000fe20008011605 */
[----:B------:R-:W-:Y:S01]  /*d900*/  ULDC.64 UR8, c[0x0][0x640] ;  /* 0x0001900000087ab9 */ /* 0x000fe20000000a00 */
[----:B------:R-:W-:Y:S01]  /*d910*/  IADD3 R7, P0, RZ, -R18, RZ ;  /* 0x80000012ff077210 */ /* 0x000fe20007f1e0ff */
[----:B------:R-:W2:Y:S01]  /*d920*/  LDC R13, c[0x0][0x148] ;  /* 0x00005200ff0d7b82 */ /* 0x000ea20000000800 */
[----:B0-----:R-:W-:Y:S01]  /*d930*/  I2FP.F32.U32 R8, R3 ;  /* 0x0000000300087245 */ /* 0x001fe20000201000 */
[----:B------:R-:W-:Y:S02]  /*d940*/  ULDC UR6, c[0x0][0x608] ;  /* 0x0001820000067ab9 */ /* 0x000fe40000000800 */
[----:B------:R-:W-:Y:S01]  /*d950*/  IMAD.X R4, RZ, RZ, ~R4, P0 ;  /* 0x000000ffff047224 */ /* 0x000fe200000e0e04 */
[----:B------:R-:W-:-:S03]  /*d960*/  ISETP.NE.U32.AND P0, PT, RZ, UR8, PT ;  /* 0x00000008ff007c0c */ /* 0x000fc6000bf05070 */
[----:B------:R-:W-:Y:S01]  /*d970*/  IMAD R6, R4, UR4, RZ ;  /* 0x0000000404067c24 */ /* 0x000fe2000f8e02ff */
[----:B------:R-:W-:Y:S01]  /*d980*/  ISETP.NE.AND.EX P0, PT, RZ, UR9, PT, P0 ;  /* 0x00000009ff007c0c */ /* 0x000fe2000bf05300 */
[----:B------:R-:W-:Y:S01]  /*d990*/  IMAD.WIDE.U32 R4, R7, UR4, R16 ;  /* 0x0000000407047c25 */ /* 0x000fe2000f8e0010 */
[----:B------:R-:W-:-:S03]  /*d9a0*/  ULDC UR4, c[0x0][0x150] ;  /* 0x0000540000047ab9 */ /* 0x000fc60000000800 */
[----:B------:R-:W-:Y:S01]  /*d9b0*/  FMUL R8, R8, UR4 ;  /* 0x0000000408087c20 */ /* 0x000fe20008400000 */
[----:B------:R-:W-:Y:S01]  /*d9c0*/  IMAD R7, R7, UR5, R6 ;  /* 0x0000000507077c24 */ /* 0x000fe2000f8e0206 */
[----:B------:R-:W-:Y:S01]  /*d9d0*/  ULDC UR4, c[0x0][0x618] ;  /* 0x0001860000047ab9 */ /* 0x000fe20000000800 */
[----:B------:R-:W0:Y:S01]  /*d9e0*/  LDC R6, c[0x0][0x144] ;  /* 0x00005100ff067b82 */ /* 0x000e220000000800 */
[----:B------:R-:W-:Y:S01]  /*d9f0*/  ULDC UR5, c[0x0][0x154] ;  /* 0x0000550000057ab9 */ /* 0x000fe20000000800 */
[----:B------:R-:W-:Y:S01]  /*da00*/  IMAD.IADD R5, R5, 0x1, R7 ;  /* 0x0000000105057824 */ /* 0x000fe200078e0207 */
[----:B------:R-:W3:Y:S04]  /*da10*/  F2I.U32.TRUNC.NTZ R8, R8 ;  /* 0x0000000800087305 */ /* 0x000ee8000020f000 */
[----:B------:R-:W-:-:S02]  /*da20*/  SHF.R.U64 R10, R4, UR4, R5 ;  /* 0x00000004040a7c19 */ /* 0x000fc40008001205 */
[----:B-1----:R-:W-:Y:S02]  /*da30*/  I2FP.F32.U32 R4, R0 ;  /* 0x0000000000047245 */ /* 0x002fe40000201000 */
[----:B------:R-:W-:Y:S01]  /*da40*/  SHF.R.U32.HI R5, RZ, UR4, R5 ;  /* 0x00000004ff057c19 */ /* 0x000fe20008011605 */
[----:B------:R-:W-:Y:S02]  /*da50*/  ULDC UR4, c[0x0][0x658] ;  /* 0x0001960000047ab9 */ /* 0x000fe40000000800 */
[----:B------:R-:W-:Y:S01]  /*da60*/  FMUL R7, R4, UR5 ;  /* 0x0000000504077c20 */ /* 0x000fe20008400000 */
[--C-:B------:R-:W-:Y:S02]  /*da70*/  SHF.R.U64 R12, R10, UR6, R5.reuse ;  /* 0x000000060a0c7c19 */ /* 0x100fe40008001205 */
[----:B------:R-:W-:Y:S01]  /*da80*/  SHF.R.U32.HI R5, RZ, UR6, R5 ;  /* 0x00000006ff057c19 */ /* 0x000fe20008011605 */
[----:B------:R1:W4:Y:S01]  /*da90*/  F2I.U32.TRUNC.NTZ R14, R7 ;  /* 0x00000007000e7305 */ /* 0x000322000020f000 */
[----:B---3--:R-:W-:-:S02]  /*daa0*/  IMAD.MOV R8, RZ, RZ, -R8 ;  /* 0x000000ffff087224 */ /* 0x008fc400078e0a08 */
[--C-:B------:R-:W-:Y:S02]  /*dab0*/  SHF.R.U64 R11, R12, UR4, R5.reuse ;  /* 0x000000040c0b7c19 */ /* 0x100fe40008001205 */
[----:B------:R-:W-:Y:S01]  /*dac0*/  SHF.R.U32.HI R5, RZ, UR4, R5 ;  /* 0x00000004ff057c19 */ /* 0x000fe20008011605 */
[----:B0-----:R-:W-:Y:S02]  /*dad0*/  IMAD R3, R6, R8, R3 ;  /* 0x0000000806037224 */ /* 0x001fe400078e0203 */
[----:B------:R-:W-:Y:S01]  /*dae0*/  IMAD.MOV.U32 R4, RZ, RZ, R11 ;  /* 0x000000ffff047224 */ /* 0x000fe200078e000b */
[----:B-12-4-:R-:W-:Y:S06]  /*daf0*/  @!P0 BRA `(.L_x_319) ;  /* 0x0000000000288947 */ /* 0x016fec0003800000 */
        /* <DEDUP_REMOVED lines=10> */
.L_x_319:
[----:B------:R-:W-:Y:S01]  /*dba0*/  ISETP.NE.AND P0, PT, R2, 0x1, PT ;  /* 0x000000010200780c */ /* 0x000fe20003f05270 */
[----:B------:R-:W-:Y:S01]  /*dbb0*/  ULDC UR4, c[0x0][0x648] ;  /* 0x0001920000047ab9 */ /* 0x000fe20000000800 */
[----:B------:R-:W-:Y:S01]  /*dbc0*/  IMAD.MOV R14, RZ, RZ, -R14 ;  /* 0x000000ffff0e7224 */ /* 0x000fe200078e0a0e */
[----:B------:R-:W-:Y:S01]  /*dbd0*/  SHF.R.U64 R5, R4, UR4, R5 ;  /* 0x0000000404057c19 */ /* 0x000fe20008001205 */
[----:B------:R-:W-:Y:S01]  /*dbe0*/  ULDC UR4, c[0x0][0x638] ;  /* 0x00018e0000047ab9 */ /* 0x000fe20000000800 */
[----:B------:R-:W-:Y:S01]  /*dbf0*/  LOP3.LUT R12, R12, UR43, RZ, 0xc0, !PT ;  /* 0x0000002b0c0c7c12 */ /* 0x000fe2000f8ec0ff */
[----:B------:R-:W-:Y:S01]  /*dc00*/  ULDC UR5, c[0x0][0x610] ;  /* 0x0001840000057ab9 */ /* 0x000fe20000000800 */
[----:B------:R-:W-:-:S03]  /*dc10*/  LOP3.LUT R22, R10, UR36, RZ, 0xc0, !PT ;  /* 0x000000240a167c12 */ /* 0x000fc6000f8ec0ff */
[----:B------:R-:W-:-:S03]  /*dc20*/  IMAD R12, R5, UR42, R12 ;  /* 0x0000002a050c7c24 */ /* 0x000fc6000f8e020c */
[----:B------:R-:W-:Y:S02]  /*dc30*/  @P0 IMAD R3, R13, R14, R0 ;  /* 0x0000000e0d030224 */ /* 0x000fe400078e0200 */
[----:B------:R-:W-:Y:S02]  /*dc40*/  IMAD.MOV R0, RZ, RZ, -R5 ;  /* 0x000000ffff007224 */ /* 0x000fe400078e0a05 */
[----:B------:R-:W-:Y:S02]  /*dc50*/  IMAD R3, R12, UR5, R3 ;  /* 0x000000050c037c24 */ /* 0x000fe4000f8e0203 */
[----:B------:R-:W-:Y:S01]  /*dc60*/  IMAD R11, R0, UR4, R11 ;  /* 0x00000004000b7c24 */ /* 0x000fe2000f8e020b */
[----:B------:R-:W-:Y:S01]  /*dc70*/  ULDC UR4, c[0x0][0x600] ;  /* 0x0001800000047ab9 */ /* 0x000fe20000000800 */
[----:B------:R-:W-:Y:S02]  /*dc80*/  IMAD.MOV.U32 R0, RZ, RZ, 0x1 ;  /* 0x00000001ff007424 */ /* 0x000fe400078e00ff */
[----:B------:R-:W-:-:S05]  /*dc90*/  IMAD R22, R11, UR4, R22 ;  /* 0x000000040b167c24 */ /* 0x000fca000f8e0216 */
[----:B------:R-:W-:Y:S02]  /*dca0*/  SEL R19, R22, R3, !P0 ;  /* 0x0000000316137207 */ /* 0x000fe40004000000 */
[----:B------:R-:W-:-:S07]  /*dcb0*/  SEL R22, R3, R22, !P0 ;  /* 0x0000001603167207 */ /* 0x000fce0004000000 */
.L_x_317:
[----:B------:R-:W-:Y:S05]  /*dcc0*/  BSYNC B0 ;  /* 0x0000000000007941 */ /* 0x000fea0003800000 */
.L_x_316:
[----:B------:R-:W-:-:S13]  /*dcd0*/  LOP3.LUT P0, RZ, R0, 0xff, RZ, 0xc0, !PT ;  /* 0x000000ff00ff7812 */ /* 0x000fda000780c0ff */
[----:B------:R-:W-:Y:S05]  /*dce0*/  @P0 BRA `(.L_x_320) ;  /* 0xfffffff0009c0947 */ /* 0x000fea000383ffff */
[----:B------:R-:W-:Y:S05]  /*dcf0*/  BSYNC B7 ;  /* 0x0000000000077941 */ /* 0x000fea0003800000 */
.L_x_306:
[----:B------:R-:W-:-:S03]  /*dd00*/  UMOV UR4, 0xffffffff ;  /* 0xffffffff00047882 */ /* 0x000fc60000000000 */
[----:B------:R-:W-:Y:S05]  /*dd10*/  BRA.DIV UR4, `(.L_x_321) ;  /* 0x00000006049c7947 */ /* 0x000fea000b800000 */
[----:B------:R-:W-:-:S13]  /*dd20*/  ELECT P6, URZ, PT ;  /* 0x00000000003f782f */ /* 0x000fda00038c0000 */
.L_x_340:
[----:B------:R-:W-:Y:S04]  /*dd30*/  BSSY B0, `(.L_x_322) ;  /* 0x0000035000007945 */ /* 0x000fe80003800000 */
[----:B------:R-:W-:Y:S05]  /*dd40*/  @!P6 BRA `(.L_x_323) ;  /* 0x0000000000cce947 */ /* 0x000fea0003800000 */
[----:B------:R-:W-:-:S04]  /*dd50*/  ULOP3.LUT UR4, UR37, 0x2, URZ, 0xfc, !UPT ;  /* 0x0000000225047892 */ /* 0x000fc8000f8efc3f */
[----:B------:R-:W-:-:S06]  /*dd60*/  UISETP.NE.AND UP0, UPT, UR4, 0x3, UPT ;  /* 0x000000030400788c */ /* 0x000fcc000bf05270 */
[----:B------:R-:W-:-:S13]  /*dd70*/  PLOP3.LUT P0, PT, PT, PT, UP0, 0x80, 0x0 ;  /* 0x000000000000781c */ /* 0x000fda0003f0f008 */
[----:B------:R-:W-:Y:S05]  /*dd80*/  @!P0 BRA `(.L_x_324) ;  /* 0x0000000000048947 */ /* 0x000fea0003800000 */
[----:B------:R-:W-:Y:S01]  /*dd90*/  BPT.TRAP 0x1 ;  /* 0x000000040000795c */ /* 0x000fe20000300000 */
.L_x_324:
[----:B------:R-:W0:Y:S01]  /*dda0*/  S2R R3, SR_CgaCtaId ;  /* 0x0000000000037919 */ /* 0x000e220000008800 */
[----:B------:R-:W-:Y:S02]  /*ddb0*/  MOV R0, 0x400 ;  /* 0x0000040000007802 */ /* 0x000fe40000000f00 */
[----:B------:R-:W-:Y:S02]  /*ddc0*/  SHF.L.U32 R2, R24, 0x1f, RZ ;  /* 0x0000001f18027819 */ /* 0x000fe400000006ff */
[----:B0-----:R-:W-:-:S05]  /*ddd0*/  LEA R0, R3, R0, 0x18 ;  /* 0x0000000003007211 */ /* 0x001fca00078ec0ff */
[----:B------:R-:W-:-:S04]  /*dde0*/  VIADD R0, R0, 0x28 ;  /* 0x0000002800007836 */ /* 0x000fc80000000000 */
[C---:B------:R-:W-:Y:S02]  /*ddf0*/  IMAD R5, R25.reuse, 0x8, R0 ;  /* 0x0000000819057824 */ /* 0x040fe400078e0200 */
[----:B------:R-:W-:Y:S02]  /*de00*/  VIADD R25, R25, 0x1 ;  /* 0x0000000119197836 */ /* 0x000fe40000000000 */
[----:B------:R-:W0:Y:S03]  /*de10*/  SYNCS.PHASECHK.TRANS64.TRYWAIT P0, [R5+URZ], R2 ;  /* 0x00000002050075a7 */ /* 0x000e26000800017f */
[----:B------:R-:W-:-:S04]  /*de20*/  ISETP.NE.AND P1, PT, R25, 0x5, PT ;  /* 0x000000051900780c */ /* 0x000fc80003f25270 */
[----:B------:R-:W-:Y:S02]  /*de30*/  SEL R3, RZ, 0x1, P1 ;  /* 0x00000001ff037807 */ /* 0x000fe40000800000 */
[----:B------:R-:W-:Y:S02]  /*de40*/  SEL R25, R25, RZ, P1 ;  /* 0x000000ff19197207 */ /* 0x000fe40000800000 */
[----:B------:R-:W-:-:S03]  /*de50*/  LOP3.LUT R24, R24, R3, RZ, 0x3c, !PT ;  /* 0x0000000318187212 */ /* 0x000fc600078e3cff */
[----:B------:R-:W-:Y:S01]  /*de60*/  IMAD R7, R25, 0x8, R0 ;  /* 0x0000000819077824 */ /* 0x000fe200078e0200 */
[----:B------:R-:W-:Y:S01]  /*de70*/  SHF.L.U32 R4, R24, 0x1f, RZ ;  /* 0x0000001f18047819 */ /* 0x000fe200000006ff */
[----:B0-----:R-:W-:Y:S06]  /*de80*/  @!P0 BRA `(.L_x_325) ;  /* 0x0000000400608947 */ /* 0x001fec0003800000 */
.L_x_341:
[----:B------:R-:W1:Y:S01]  /*de90*/  SYNCS.PHASECHK.TRANS64.TRYWAIT P0, [R7+URZ], R4 ;  /* 0x00000004070075a7 */ /* 0x000e62000800017f */
[----:B0-----:R-:W-:-:S05]  /*dea0*/  VIADD R2, R25, 0x1 ;  /* 0x0000000119027836 */ /* 0x001fca0000000000 */
[----:B------:R-:W-:-:S04]  /*deb0*/  ISETP.NE.AND P1, PT, R2, 0x5, PT ;  /* 0x000000050200780c */ /* 0x000fc80003f25270 */
[----:B------:R-:W-:Y:S02]  /*dec0*/  SEL R3, RZ, 0x1, P1 ;  /* 0x00000001ff037807 */ /* 0x000fe40000800000 */
[----:B------:R-:W-:Y:S02]  /*ded0*/  SEL R9, R2, RZ, P1 ;  /* 0x000000ff02097207 */ /* 0x000fe40000800000 */
[----:B------:R-:W-:-:S03]  /*dee0*/  LOP3.LUT R24, R24, R3, RZ, 0x3c, !PT ;  /* 0x0000000318187212 */ /* 0x000fc600078e3cff */
[----:B------:R-:W-:Y:S01]  /*def0*/  IMAD R8, R9, 0x8, R0 ;  /* 0x0000000809087824 */ /* 0x000fe200078e0200 */
[----:B------:R-:W-:Y:S01]  /*df00*/  SHF.L.U32 R5, R24, 0x1f, RZ ;  /* 0x0000001f18057819 */ /* 0x000fe200000006ff */
[----:B-1----:R-:W-:Y:S06]  /*df10*/  @!P0 BRA `(.L_x_326) ;  /* 0x0000000400508947 */ /* 0x002fec0003800000 */
.L_x_342:
[----:B------:R-:W1:Y:S01]  /*df20*/  SYNCS.PHASECHK.TRANS64.TRYWAIT P0, [R8+URZ], R5 ;  /* 0x00000005080075a7 */ /* 0x000e62000800017f */
[----:B------:R-:W-:-:S05]  /*df30*/  VIADD R2, R9, 0x1 ;  /* 0x0000000109027836 */ /* 0x000fca0000000000 */
[----:B------:R-:W-:-:S04]  /*df40*/  ISETP.NE.AND P1, PT, R2, 0x5, PT ;  /* 0x000000050200780c */ /* 0x000fc80003f25270 */
[----:B------:R-:W-:Y:S02]  /*df50*/  SEL R3, RZ, 0x1, P1 ;  /* 0x00000001ff037807 */ /* 0x000fe40000800000 */
[----:B0-----:R-:W-:Y:S02]  /*df60*/  SEL R7, R2, RZ, P1 ;  /* 0x000000ff02077207 */ /* 0x001fe40000800000 */
[----:B------:R-:W-:-:S03]  /*df70*/  LOP3.LUT R9, R24, R3, RZ, 0x3c, !PT ;  /* 0x0000000318097212 */ /* 0x000fc600078e3cff */
[----:B------:R-:W-:Y:S01]  /*df80*/  IMAD R11, R7, 0x8, R0 ;  /* 0x00000008070b7824 */ /* 0x000fe200078e0200 */
[----:B------:R-:W-:Y:S01]  /*df90*/  SHF.L.U32 R6, R9, 0x1f, RZ ;  /* 0x0000001f09067819 */ /* 0x000fe200000006ff */
[----:B-1----:R-:W-:Y:S06]  /*dfa0*/  @!P0 BRA `(.L_x_327) ;  /* 0x0000000400408947 */ /* 0x002fec0003800000 */
.L_x_343:
[----:B------:R-:W1:Y:S01]  /*dfb0*/  SYNCS.PHASECHK.TRANS64.TRYWAIT P0, [R11+URZ], R6 ;  /* 0x000000060b0075a7 */ /* 0x000e62000800017f */
[----:B------:R-:W-:-:S05]  /*dfc0*/  VIADD R2, R7, 0x1 ;  /* 0x0000000107027836 */ /* 0x000fca0000000000 */
[----:B------:R-:W-:-:S04]  /*dfd0*/  ISETP.NE.AND P1, PT, R2, 0x5, PT ;  /* 0x000000050200780c */ /* 0x000fc80003f25270 */
[----:B------:R-:W-:Y:S02]  /*dfe0*/  SEL R4, RZ, 0x1, P1 ;  /* 0x00000001ff047807 */ /* 0x000fe40000800000 */
[----:B------:R-:W-:Y:S02]  /*dff0*/  SEL R3, R2, RZ, P1 ;  /* 0x000000ff02037207 */ /* 0x000fe40000800000 */
[----:B------:R-:W-:Y:S01]  /*e000*/  LOP3.LUT R4, R9, R4, RZ, 0x3c, !PT ;  /* 0x0000000409047212 */ /* 0x000fe200078e3cff */
[----:B-1----:R-:W-:Y:S06]  /*e010*/  @!P0 BRA `(.L_x_328) ;  /* 0x0000000400388947 */ /* 0x002fec0003800000 */
.L_x_344:
[----:B------:R-:W-:Y:S01]  /*e020*/  IMAD R3, R3, 0x8, R0 ;  /* 0x0000000803037824 */ /* 0x000fe200078e0200 */
[----:B------:R-:W-:-:S07]  /*e030*/  SHF.L.U32 R0, R4, 0x1f, RZ ;  /* 0x0000001f04007819 */ /* 0x000fce00000006ff */
.L_x_329:
[----:B--2---:R2:W3:Y:S02]  /*e040*/  SYNCS.PHASECHK.TRANS64.TRYWAIT P0, [R3+URZ], R0 ;  /* 0x00000000030075a7 */ /* 0x0044e4000800017f */
[----:B---3--:R-:W-:Y:S05]  /*e050*/  @!P0 NANOSLEEP.SYNCS 0x989680 ;  /* 0x009896800000895d */ /* 0x008fea0003900000 */
[----:B------:R-:W3:Y:S02]  /*e060*/  @!P0 SYNCS.PHASECHK.TRANS64 P0, [R3+URZ], R0 ;  /* 0x00000000030085a7 */ /* 0x000ee4000800007f */
[----:B---3--:R-:W-:Y:S05]  /*e070*/  @!P0 BRA `(.L_x_329) ;  /* 0xfffffffc00f08947 */ /* 0x008fea000383ffff */
.L_x_323:
[----:B------:R-:W-:Y:S05]  /*e080*/  BSYNC B0 ;  /* 0x0000000000007941 */ /* 0x000fea0003800000 */
.L_x_322:
[----:B------:R-:W-:Y:S05]  /*e090*/  EXIT ;  /* 0x000000000000794d */ /* 0x000fea0003800000 */
.L_x_15:
[----:B0-----:R-:W-:-:S04]  /*e0a0*/  IMAD.U32 R0, RZ, RZ, UR47 ;  /* 0x0000002fff007e24 */ /* 0x001fc8000f8e00ff */
[----:B------:R0:W1:Y:S03]  /*e0b0*/  SYNCS.PHASECHK.TRANS64.TRYWAIT P0, [R0+URZ], R3 ;  /* 0x00000003000075a7 */ /* 0x000066000800017f */
[----:B-1----:R-:W-:Y:S05]  /*e0c0*/  @!P0 NANOSLEEP.SYNCS 0x989680 ;  /* 0x009896800000895d */ /* 0x002fea0003900000 */
[----:B------:R-:W1:Y:S02]  /*e0d0*/  @!P0 SYNCS.PHASECHK.TRANS64 P0, [R0+URZ], R3 ;  /* 0x00000003000085a7 */ /* 0x000e64000800007f */
[----:B-1----:R-:W-:Y:S05]  /*e0e0*/  @!P0 BRA `(.L_x_15) ;  /* 0xfffffffc00ec8947 */ /* 0x002fea000383ffff */
[----:B------:R-:W-:Y:S05]  /*e0f0*/  BRA `(.L_x_330) ;  /* 0xffffff3400107947 */ /* 0x000fea000383ffff */
.L_x_19:
[----:B------:R-:W-:Y:S01]  /*e100*/  CS2R R12, SRZ ;  /* 0x00000000000c7805 */ /* 0x000fe2000001ff00 */
[----:B------:R-:W-:Y:S02]  /*e110*/  IMAD.MOV.U32 R11, RZ, RZ, 0x1f ;  /* 0x0000001fff0b7424 */ /* 0x000fe400078e00ff */
[----:B------:R-:W-:-:S07]  /*e120*/  IMAD.MOV.U32 R15, RZ, RZ, -0x1 ;  /* 0xffffffffff0f7424 */ /* 0x000fce00078e00ff */
[----:B-----5:R-:W-:Y:S05]  /*e130*/  WARPSYNC.COLLECTIVE R15, `(.L_x_331) ;  /* 0x000000000f087348 */ /* 0x020fea0003c00000 */
[----:B------:R0:W1:Y:S02]  /*e140*/  SHFL.IDX P6, R14, R13, R12, R11 ;  /* 0x0000000c0d0e7389 */ /* 0x00006400000c000b */
[----:B01---5:R-:W-:Y:S01]  /*e150*/  ENDCOLLECTIVE ;  /* 0x000000000000791b */ /* 0x023fe20003800000 */
.L_x_331:
[----:B------:R-:W-:Y:S05]  /*e160*/  BRA `(.L_x_332) ;  /* 0xffffff3400e47947 */ /* 0x000fea000383ffff */
.L_x_23:
[----:B-1----:R1:W2:Y:S02]  /*e170*/  SYNCS.PHASECHK.TRANS64.TRYWAIT P1, [R3+URZ], R0 ;  /* 0x00000000030075a7 */ /* 0x0022a4000802017f */
[----:B--2---:R-:W-:Y:S05]  /*e180*/  @!P1 NANOSLEEP.SYNCS 0x989680 ;  /* 0x009896800000995d */ /* 0x004fea0003900000 */
[----:B------:R-:W2:Y:S02]  /*e190*/  @!P1 SYNCS.PHASECHK.TRANS64 P1, [R3+URZ], R0 ;  /* 0x00000000030095a7 */ /* 0x000ea4000802007f */
[----:B--2---:R-:W-:Y:S05]  /*e1a0*/  @!P1 BRA `(.L_x_23) ;  /* 0xfffffffc00f09947 */ /* 0x004fea000383ffff */
[----:B------:R-:W-:Y:S05]  /*e1b0*/  BRA `(.L_x_22) ;  /* 0xffffff3800007947 */ /* 0x000fea000383ffff */
.L_x_28:
[----:B0-----:R0:W1:Y:S02]  /*e1c0*/  SYNCS.PHASECHK.TRANS64.TRYWAIT P1, [R3+URZ], R4 ;  /* 0x00000004030075a7 */ /* 0x001064000802017f */
[----:B-1----:R-:W-:Y:S05]  /*e1d0*/  @!P1 NANOSLEEP.SYNCS 0x989680 ;  /* 0x009896800000995d */ /* 0x002fea0003900000 */
[----:B------:R-:W1:Y:S02]  /*e1e0*/  @!P1 SYNCS.PHASECHK.TRANS64 P1, [R3+URZ], R4 ;  /* 0x00000004030095a7 */ /* 0x000e64000802007f */
[----:B-1----:R-:W-:Y:S05]  /*e1f0*/  @!P1 BRA `(.L_x_28) ;  /* 0xfffffffc00f09947 */ /* 0x002fea000383ffff */
[----:B------:R-:W-:Y:S05]  /*e200*/  BRA `(.L_x_27) ;  /* 0xffffff4000847947 */ /* 0x000fea000383ffff */
.L_x_36:
[----:B0-----:R0:W1:Y:S02]  /*e210*/  SYNCS.PHASECHK.TRANS64.TRYWAIT P1, [R3+URZ], R4 ;  /* 0x00000004030075a7 */ /* 0x001064000802017f */
[----:B-1----:R-:W-:Y:S05]  /*e220*/  @!P1 NANOSLEEP.SYNCS 0x989680 ;  /* 0x009896800000995d */ /* 0x002fea0003900000 */
[----:B------:R-:W1:Y:S02]  /*e230*/  @!P1 SYNCS.PHASECHK.TRANS64 P1, [R3+URZ], R4 ;  /* 0x00000004030095a7 */ /* 0x000e64000802007f */
[----:B-1----:R-:W-:Y:S05]  /*e240*/  @!P1 BRA `(.L_x_36) ;  /* 0xfffffffc00f09947 */ /* 0x002fea000383ffff */
[----:B------:R-:W-:Y:S05]  /*e250*/  BRA `(.L_x_35) ;  /* 0xffffff4c001c7947 */ /* 0x000fea000383ffff */
.L_x_42:
[----:B0-----:R-:W-:-:S04]  /*e260*/  IMAD.U32 R0, RZ, RZ, UR47 ;  /* 0x0000002fff007e24 */ /* 0x001fc8000f8e00ff */
[----:B------:R0:W1:Y:S03]  /*e270*/  SYNCS.PHASECHK.TRANS64.TRYWAIT P0, [R0+URZ+0x10], R3 ;  /* 0x00001003000075a7 */ /* 0x000066000800017f */
[----:B-1----:R-:W-:Y:S05]  /*e280*/  @!P0 NANOSLEEP.SYNCS 0x989680 ;  /* 0x009896800000895d */ /* 0x002fea0003900000 */
[----:B------:R-:W1:Y:S02]  /*e290*/  @!P0 SYNCS.PHASECHK.TRANS64 P0, [R0+URZ+0x10], R3 ;  /* 0x00001003000085a7 */ /* 0x000e64000800007f */
[----:B-1----:R-:W-:Y:S05]  /*e2a0*/  @!P0 BRA `(.L_x_42) ;  /* 0xfffffffc00ec8947 */ /* 0x002fea000383ffff */
[----:B------:R-:W-:Y:S05]  /*e2b0*/  BRA `(.L_x_333) ;  /* 0xffffff58001c7947 */ /* 0x000fea000383ffff */
.L_x_307:
[----:B------:R-:W-:Y:S01]  /*e2c0*/  BSSY B0, `(.L_x_334) ;  /* 0x0000006000007945 */ /* 0x000fe20003800000 */
[----:B------:R-:W-:-:S07]  /*e2d0*/  IMAD.MOV.U32 R15, RZ, RZ, -0x1 ;  /* 0xffffffffff0f7424 */ /* 0x000fce00078e00ff */
[----:B-----5:R-:W-:Y:S05]  /*e2e0*/  WARPSYNC.COLLECTIVE R15, `(.L_x_335) ;  /* 0x000000000f0c7348 */ /* 0x020fea0003c00000 */
[----:B------:R-:W-:Y:S02]  /*e2f0*/  ELECT P6, UR62, PT ;  /* 0x00000000003e782f */ /* 0x000fe400038c0000 */
[----:B------:R-:W-:Y:S01]  /*e300*/  MOV R14, UR62 ;  /* 0x0000003e000e7c02 */ /* 0x000fe20008000f00 */
[----:B-----5:R-:W-:Y:S10]  /*e310*/  ENDCOLLECTIVE ;  /* 0x000000000000791b */ /* 0x020ff40003800000 */
.L_x_335:
[----:B------:R-:W-:Y:S05]  /*e320*/  BSYNC B0 ;  /* 0x0000000000007941 */ /* 0x000fea0003800000 */
.L_x_334:
[----:B------:R-:W-:Y:S05]  /*e330*/  BRA `(.L_x_336) ;  /* 0xffffffec00147947 */ /* 0x000fea000383ffff */
.L_x_312:
[----:B0-----:R0:W2:Y:S02]  /*e340*/  SYNCS.PHASECHK.TRANS64.TRYWAIT P0, [R6+URZ+0x28], R3 ;  /* 0x00002803060075a7 */ /* 0x0010a4000800017f */
[----:B--2---:R-:W-:Y:S05]  /*e350*/  @!P0 NANOSLEEP.SYNCS 0x989680 ;  /* 0x009896800000895d */ /* 0x004fea0003900000 */
[----:B------:R-:W2:Y:S02]  /*e360*/  @!P0 SYNCS.PHASECHK.TRANS64 P0, [R6+URZ+0x28], R3 ;  /* 0x00002803060085a7 */ /* 0x000ea4000800007f */
[----:B--2---:R-:W-:Y:S05]  /*e370*/  @!P0 BRA `(.L_x_312) ;  /* 0xfffffffc00f08947 */ /* 0x004fea000383ffff */
[----:B------:R-:W-:Y:S05]  /*e380*/  BRA `(.L_x_337) ;  /* 0xffffffec00e87947 */ /* 0x000fea000383ffff */
.L_x_321:
[----:B------:R-:W-:Y:S01]  /*e390*/  BSSY B0, `(.L_x_338) ;  /* 0x0000006000007945 */ /* 0x000fe20003800000 */
[----:B------:R-:W-:-:S07]  /*e3a0*/  IMAD.MOV.U32 R15, RZ, RZ, -0x1 ;  /* 0xffffffffff0f7424 */ /* 0x000fce00078e00ff */
[----:B-----5:R-:W-:Y:S05]  /*e3b0*/  WARPSYNC.COLLECTIVE R15, `(.L_x_339) ;  /* 0x000000000f0c7348 */ /* 0x020fea0003c00000 */
[----:B------:R-:W-:Y:S02]  /*e3c0*/  ELECT P6, UR62, PT ;  /* 0x00000000003e782f */ /* 0x000fe400038c0000 */
[----:B------:R-:W-:Y:S01]  /*e3d0*/  MOV R14, UR62 ;  /* 0x0000003e000e7c02 */ /* 0x000fe20008000f00 */
[----:B-----5:R-:W-:Y:S10]  /*e3e0*/  ENDCOLLECTIVE ;  /* 0x000000000000791b */ /* 0x020ff40003800000 */
.L_x_339:
[----:B------:R-:W-:Y:S05]  /*e3f0*/  BSYNC B0 ;  /* 0x0000000000007941 */ /* 0x000fea0003800000 */
.L_x_338:
[----:B------:R-:W-:Y:S05]  /*e400*/  BRA `(.L_x_340) ;  /* 0xfffffff800487947 */ /* 0x000fea000383ffff */
.L_x_325:
[----:B0-----:R0:W1:Y:S02]  /*e410*/  SYNCS.PHASECHK.TRANS64.TRYWAIT P0, [R5+URZ], R2 ;  /* 0x00000002050075a7 */ /* 0x001064000800017f */
[----:B-1----:R-:W-:Y:S05]  /*e420*/  @!P0 NANOSLEEP.SYNCS 0x989680 ;  /* 0x009896800000895d */ /* 0x002fea0003900000 */
[----:B------:R-:W1:Y:S02]  /*e430*/  @!P0 SYNCS.PHASECHK.TRANS64 P0, [R5+URZ], R2 ;  /* 0x00000002050085a7 */ /* 0x000e64000800007f */
[----:B-1----:R-:W-:Y:S05]  /*e440*/  @!P0 BRA `(.L_x_325) ;  /* 0xfffffffc00f08947 */ /* 0x002fea000383ffff */
[----:B------:R-:W-:Y:S05]  /*e450*/  BRA `(.L_x_341) ;  /* 0xfffffff8008c7947 */ /* 0x000fea000383ffff */
.L_x_326:
[----:B0-----:R0:W1:Y:S02]  /*e460*/  SYNCS.PHASECHK.TRANS64.TRYWAIT P0, [R7+URZ], R4 ;  /* 0x00000004070075a7 */ /* 0x001064000800017f */
[----:B-1----:R-:W-:Y:S05]  /*e470*/  @!P0 NANOSLEEP.SYNCS 0x989680 ;  /* 0x009896800000895d */ /* 0x002fea0003900000 */
[----:B------:R-:W1:Y:S02]  /*e480*/  @!P0 SYNCS.PHASECHK.TRANS64 P0, [R7+URZ], R4 ;  /* 0x00000004070085a7 */ /* 0x000e64000800007f */
[----:B-1----:R-:W-:Y:S05]  /*e490*/  @!P0 BRA `(.L_x_326) ;  /* 0xfffffffc00f08947 */ /* 0x002fea000383ffff */
[----:B------:R-:W-:Y:S05]  /*e4a0*/  BRA `(.L_x_342) ;  /* 0xfffffff8009c7947 */ /* 0x000fea000383ffff */
.L_x_327:
[----:B0-----:R0:W1:Y:S02]  /*e4b0*/  SYNCS.PHASECHK.TRANS64.TRYWAIT P0, [R8+URZ], R5 ;  /* 0x00000005080075a7 */ /* 0x001064000800017f */
[----:B-1----:R-:W-:Y:S05]  /*e4c0*/  @!P0 NANOSLEEP.SYNCS 0x989680 ;  /* 0x009896800000895d */ /* 0x002fea0003900000 */
[----:B------:R-:W1:Y:S02]  /*e4d0*/  @!P0 SYNCS.PHASECHK.TRANS64 P0, [R8+URZ], R5 ;  /* 0x00000005080085a7 */ /* 0x000e64000800007f */
[----:B-1----:R-:W-:Y:S05]  /*e4e0*/  @!P0 BRA `(.L_x_327) ;  /* 0xfffffffc00f08947 */ /* 0x002fea000383ffff */
[----:B------:R-:W-:Y:S05]  /*e4f0*/  BRA `(.L_x_343) ;  /* 0xfffffff800ac7947 */ /* 0x000fea000383ffff */
.L_x_328:
[----:B-1----:R1:W2:Y:S02]  /*e500*/  SYNCS.PHASECHK.TRANS64.TRYWAIT P0, [R11+URZ], R6 ;  /* 0x000000060b0075a7 */ /* 0x0022a4000800017f */
[----:B--2---:R-:W-:Y:S05]  /*e510*/  @!P0 NANOSLEEP.SYNCS 0x989680 ;  /* 0x009896800000895d */ /* 0x004fea0003900000 */
[----:B------:R-:W2:Y:S02]  /*e520*/  @!P0 SYNCS.PHASECHK.TRANS64 P0, [R11+URZ], R6 ;  /* 0x000000060b0085a7 */ /* 0x000ea4000800007f */
[----:B--2---:R-:W-:Y:S05]  /*e530*/  @!P0 BRA `(.L_x_328) ;  /* 0xfffffffc00f08947 */ /* 0x004fea000383ffff */
[----:B------:R-:W-:Y:S05]  /*e540*/  BRA `(.L_x_344) ;  /* 0xfffffff800b47947 */ /* 0x000fea000383ffff */
.L_x_345:
[----:B------:R-:W-:-:S00]  /*e550*/  BRA `(.L_x_345) ;  /* 0xfffffffc00fc7947 */ /* 0x000fc0000383ffff */
[----:B------:R-:W-:-:S00]  /*e560*/  NOP ;  /* 0x0000000000007918 */ /* 0x000fc00000000000 */
        /* <DEDUP_REMOVED lines=9> */
.L_x_346:


//--------------------- .nv.global.init           --------------------------
	.section	.nv.global.init,"aw",@progbits
.nv.global.init:
	.type		$str$24,@object
	.size		$str$24,($str$25 - $str$24)
$str$24:
        /*0000*/ 	.byte	0x28, 0x61, 0x64, 0x64, 0x72, 0x65, 0x73, 0x73, 0x20, 0x26, 0x20, 0x6d, 0x61, 0x73, 0x6b, 0x29
        /*0010*/ 	.byte	0x20, 0x3d, 0x3d, 0x20, 0x30, 0x00
	.type		$str$25,@object
	.size		$str$25,(__unnamed_1 - $str$25)
$str$25:
        /*0016*/ 	.byte	0x2f, 0x74, 0x6d, 0x70, 0x2f, 0x63, 0x75, 0x74, 0x6c, 0x61, 0x73, 0x73, 0x5f, 0x73, 0x77, 0x65
        /*0026*/ 	.byte	0x65, 0x70, 0x5f, 0x73, 0x72, 0x63, 0x2f, 0x69, 0x6e, 0x63, 0x6c, 0x75, 0x64, 0x65, 0x2f, 0x63
        /*0036*/ 	.byte	0x75, 0x74, 0x65, 0x2f, 0x70, 0x6f, 0x69, 0x6e, 0x74, 0x65, 0x72, 0x5f, 0x66, 0x6c, 0x61, 0x67
        /*0046*/ 	.byte	0x67, 0x65, 0x64, 0x2e, 0x68, 0x70, 0x70, 0x00
	.type		__unnamed_1,@object
	.size		__unnamed_1,(__unnamed_2 - __unnamed_1)
__unnamed_1:
        /*004e*/ 	.byte	0x61, 0x75, 0x74, 0x6f, 0x20, 0x63, 0x75, 0x74, 0x65, 0x3a, 0x3a, 0x61, 0x73, 0x5f, 0x70, 0x6f
        /* <DEDUP_REMOVED lines=28> */
	.type		__unnamed_2,@object
	.size		__unnamed_2,(.L_1 - __unnamed_2)
__unnamed_2:
        /* <DEDUP_REMOVED lines=29> */
        /*03ee*/ 	.byte	0x20, 0x26, 0x5d, 0x00
.L_1:


//--------------------- .nv.shared._ZN7cutlass13device_kernelINS_4gemm6kernel13GemmUniversalIN4cute5tupleIJiiiiEEENS1_10collective13CollectiveMmaINS1_39MainloopSm90TmaGmmaRmemAWarpSpecializedILi5ENS5_IJNS4_1CILi1EEESB_SB_EEENS1_32KernelTmaWarpSpecializedPingpongEEENS5_IJNSA_ILi64EEENSA_ILi256EEENSA_ILi128EEEEEENS_12float_e5m2_tENS5_IJSB_llEEENS_12float_e4m3_tENS5_IJlSB_lEEENS4_8TiledMMAINS4_8MMA_AtomIJNS4_4SM904GMMA31MMA_64x256x32_F32E5M2E4M3_RS_TNILNSQ_7ScaleInE1ELSS_1EEEEEENS4_6LayoutISC_NS5_IJNSA_ILi0EEESW_SW_EEEEENS5_IJNS4_10UnderscoreESZ_SZ_EEEEENS4_13SM90_TMA_LOADENS4_14ComposedLayoutINS4_7SwizzleILi2ELi4ELi3EEENS4_18smem_ptr_flag_bitsILi8EEENSV_INS5_IJSF_NSA_ILi8EEEEEENS5_IJSB_SF_EEEEEEENS4_9Copy_AtomIJNS4_39AutoVectorizingCopyWithAssumedAlignmentILi128EEESJ_EEENS4_8identityES12_NS13_INS14_ILi3ELi4ELi3EEES17_NSV_INS5_IJS18_SH_EEENS5_IJSH_SB_EEEEEEEvS1H_EENS_8epilogue10collective6detail29Sm90TmaWarpSpecializedAdapterINS1P_15DefaultEpilogueISJ_SM_SM_NS1O_6thread17LinearCombinationISJ_Li1EffLNS1T_9ScaleType4KindE0ELNS_15FloatRoundStyleE2ESJ_EENS1_15EpilogueDefaultEEEEEvvEEEEvNT_6ParamsE --------------------------
	.section	.nv.shared._ZN7cutlass13device_kernelINS_4gemm6kernel13GemmUniversalIN4cute5tupleIJiiiiEEENS1_10collective13CollectiveMmaINS1_39MainloopSm90TmaGmmaRmemAWarpSpecializedILi5ENS5_IJNS4_1CILi1EEESB_SB_EEENS1_32KernelTmaWarpSpecializedPingpongEEENS5_IJNSA_ILi64EEENSA_ILi256EEENSA_ILi128EEEEEENS_12float_e5m2_tENS5_IJSB_llEEENS_12float_e4m3_tENS5_IJlSB_lEEENS4_8TiledMMAINS4_8MMA_AtomIJNS4_4SM904GMMA31MMA_64x256x32_F32E5M2E4M3_RS_TNILNSQ_7ScaleInE1ELSS_1EEEEEENS4_6LayoutISC_NS5_IJNSA_ILi0EEESW_SW_EEEEENS5_IJNS4_10UnderscoreESZ_SZ_EEEEENS4_13SM90_TMA_LOADENS4_14ComposedLayoutINS4_7SwizzleILi2ELi4ELi3EEENS4_18smem_ptr_flag_bitsILi8EEENSV_INS5_IJSF_NSA_ILi8EEEEEENS5_IJSB_SF_EEEEEEENS4_9Copy_AtomIJNS4_39AutoVectorizingCopyWithAssumedAlignmentILi128EEESJ_EEENS4_8identityES12_NS13_INS14_ILi3ELi4ELi3EEES17_NSV_INS5_IJS18_SH_EEENS5_IJSH_SB_EEEEEEEvS1H_EENS_8epilogue10collective6detail29Sm90TmaWarpSpecializedAdapterINS1P_15DefaultEpilogueISJ_SM_SM_NS1O_6thread17LinearCombinationISJ_Li1EffLNS1T_9ScaleType4KindE0ELNS_15FloatRoundStyleE2ESJ_EENS1_15EpilogueDefaultEEEEEvvEEEEvNT_6ParamsE,"aw",@nobits
	.sectionflags	@""
	.align	16
	.zero		1024


//--------------------- .nv.shared.reserved.0     --------------------------
	.section	.nv.shared.reserved.0,"aw",@nobits
	.weak		__nv_reservedSMEM_offset_0_alias
	.size		__nv_reservedSMEM_offset_0_alias, 0, 0
	.other		__nv_reservedSMEM_offset_0_alias,@"STO_CUDA_RESERVED_SHARED STV_DEFAULT"
__nv_reservedSMEM_offset_0_alias:
	.zero		0


//--------------------- .nv.global                --------------------------
	.section	.nv.global,"aw",@nobits
.nv.global:
	.type		_ZN40_INTERNAL_5c7576cc_4_k_cu_7cd98571_220494cute1_E,@object
	.size		_ZN40_INTERNAL_5c7576cc_4_k_cu_7cd98571_220494cute1_E,(_ZN40_INTERNAL_5c7576cc_4_k_cu_7cd98571_220494cuda3std3__45__cpo6cbeginE - _ZN40_INTERNAL_5c7576cc_4_k_cu_7cd98571_220494cute1_E)
_ZN40_INTERNAL_5c7576cc_4_k_cu_7cd98571_220494cute1_E:
	.zero		1
	.type		_ZN40_INTERNAL_5c7576cc_4_k_cu_7cd98571_220494cuda3std3__45__cpo6cbeginE,@object
	.size		_ZN40_INTERNAL_5c7576cc_4_k_cu_7cd98571_220494cuda3std3__45__cpo6cbeginE,(_ZN40_INTERNAL_5c7576cc_4_k_cu_7cd98571_220494cuda3std3__48in_placeE - _ZN40_INTERNAL_5c7576cc_4_k_cu_7cd98571_220494cuda3std3__45__cpo6cbeginE)
_ZN40_INTERNAL_5c7576cc_4_k_cu_7cd98571_220494cuda3std3__45__cpo6cbeginE:
	.zero		1
	.type		_ZN40_INTERNAL_5c7576cc_4_k_cu_7cd98571_220494cuda3std3__48in_placeE,@object
	.size		_ZN40_INTERNAL_5c7576cc_4_k_cu_7cd98571_220494cuda3std3__48in_placeE,(_ZN40_INTERNAL_5c7576cc_4_k_cu_7cd98571_220494cuda3std6ranges3__45__cpo9iter_moveE - _ZN40_INTERNAL_5c7576cc_4_k_cu_7cd98571_220494cuda3std3__48in_placeE)
_ZN40_INTERNAL_5c7576cc_4_k_cu_7cd98571_220494cuda3std3__48in_placeE:
	.zero		1
	.type		_ZN40_INTERNAL_5c7576cc_4_k_cu_7cd98571_220494cuda3std6ranges3__45__cpo9iter_moveE,@object
	.size		_ZN40_INTERNAL_5c7576cc_4_k_cu_7cd98571_220494cuda3std6ranges3__45__cpo9iter_moveE,(_ZN40_INTERNAL_5c7576cc_4_k_cu_7cd98571_220494cuda3std3__45__cpo5beginE - _ZN40_INTERNAL_5c7576cc_4_k_cu_7cd98571_220494cuda3std6ranges3__45__cpo9iter_moveE)
_ZN40_INTERNAL_5c7576cc_4_k_cu_7cd98571_220494cuda3std6ranges3__45__cpo9iter_moveE:
	.zero		1
	.type		_ZN40_INTERNAL_5c7576cc_4_k_cu_7cd98571_220494cuda3std3__45__cpo5beginE,@object
	.size		_ZN40_INTERNAL_5c7576cc_4_k_cu_7cd98571_220494cuda3std3__45__cpo5beginE,(_ZN40_INTERNAL_5c7576cc_4_k_cu_7cd98571_220494cuda3std3__442_GLOBAL__N__5c7576cc_4_k_cu_7cd98571_220496ignoreE - _ZN40_INTERNAL_5c7576cc_4_k_cu_7cd98571_220494cuda3std3__45__cpo5beginE)
_ZN40_INTERNAL_5c7576cc_4_k_cu_7cd98571_220494cuda3std3__45__cpo5beginE:
	.zero		1
	.type		_ZN40_INTERNAL_5c7576cc_4_k_cu_7cd98571_220494cuda3std3__442_GLOBAL__N__5c7576cc_4_k_cu_7cd98571_220496ignoreE,@object
	.size		_ZN40_INTERNAL_5c7576cc_4_k_cu_7cd98571_220494cuda3std3__442_GLOBAL__N__5c7576cc_4_k_cu_7cd98571_220496ignoreE,(_ZN40_INTERNAL_5c7576cc_4_k_cu_7cd98571_220494cute7productE - _ZN40_INTERNAL_5c7576cc_4_k_cu_7cd98571_220494cuda3std3__442_GLOBAL__N__5c7576cc_4_k_cu_7cd98571_220496ignoreE)
_ZN40_INTERNAL_5c7576cc_4_k_cu_7cd98571_220494cuda3std3__442_GLOBAL__N__5c7576cc_4_k_cu_7cd98571_220496ignoreE:
	.zero		1
	.type		_ZN40_INTERNAL_5c7576cc_4_k_cu_7cd98571_220494cute7productE,@object
	.size		_ZN40_INTERNAL_5c7576cc_4_k_cu_7cd98571_220494cute7productE,(_ZN40_INTERNAL_5c7576cc_4_k_cu_7cd98571_220494cuda3std3__45__cpo3endE - _ZN40_INTERNAL_5c7576cc_4_k_cu_7cd98571_220494cute7productE)
_ZN40_INTERNAL_5c7576cc_4_k_cu_7cd98571_220494cute7productE:
	.zero		1
	.type		_ZN40_INTERNAL_5c7576cc_4_k_cu_7cd98571_220494cuda3std3__45__cpo3endE,@object
	.size		_ZN40_INTERNAL_5c7576cc_4_k_cu_7cd98571_220494cuda3std3__45__cpo3endE,(_ZN40_INTERNAL_5c7576cc_4_k_cu_7cd98571_220494cuda3std3__419piecewise_constructE - _ZN40_INTERNAL_5c7576cc_4_k_cu_7cd98571_220494cuda3std3__45__cpo3endE)
_ZN40_INTERNAL_5c7576cc_4_k_cu_7cd98571_220494cuda3std3__45__cpo3endE:
	.zero		1
	.type		_ZN40_INTERNAL_5c7576cc_4_k_cu_7cd98571_220494cuda3std3__419piecewise_constructE,@object
	.size		_ZN40_INTERNAL_5c7576cc_4_k_cu_7cd98571_220494cuda3std3__419piecewise_constructE,(_ZN40_INTERNAL_5c7576cc_4_k_cu_7cd98571_220494cuda3std3__45__cpo4cendE - _ZN40_INTERNAL_5c7576cc_4_k_cu_7cd98571_220494cuda3std3__419piecewise_constructE)
_ZN40_INTERNAL_5c7576cc_4_k_cu_7cd98571_220494cuda3std3__419piecewise_constructE:
	.zero		1
	.type		_ZN40_INTERNAL_5c7576cc_4_k_cu_7cd98571_220494cuda3std3__45__cpo4cendE,@object
	.size		_ZN40_INTERNAL_5c7576cc_4_k_cu_7cd98571_220494cuda3std3__45__cpo4cendE,(_ZN40_INTERNAL_5c7576cc_4_k_cu_7cd98571_220494cuda3std6ranges3__45__cpo4swapE - _ZN40_INTERNAL_5c7576cc_4_k_cu_7cd98571_220494cuda3std3__45__cpo4cendE)
_ZN40_INTERNAL_5c7576cc_4_k_cu_7cd98571_220494cuda3std3__45__cpo4cendE:
	.zero		1
	.type		_ZN40_INTERNAL_5c7576cc_4_k_cu_7cd98571_220494cuda3std6ranges3__45__cpo4swapE,@object
	.size		_ZN40_INTERNAL_5c7576cc_4_k_cu_7cd98571_220494cuda3std6ranges3__45__cpo4swapE,(.L_9 - _ZN40_INTERNAL_5c7576cc_4_k_cu_7cd98571_220494cuda3std6ranges3__45__cpo4swapE)
_ZN40_INTERNAL_5c7576cc_4_k_cu_7cd98571_220494cuda3std6ranges3__45__cpo4swapE:
	.zero		1
.L_9:


//--------------------- .nv.constant0._ZN7cutlass13device_kernelINS_4gemm6kernel13GemmUniversalIN4cute5tupleIJiiiiEEENS1_10collective13CollectiveMmaINS1_39MainloopSm90TmaGmmaRmemAWarpSpecializedILi5ENS5_IJNS4_1CILi1EEESB_SB_EEENS1_32KernelTmaWarpSpecializedPingpongEEENS5_IJNSA_ILi64EEENSA_ILi256EEENSA_ILi128EEEEEENS_12float_e5m2_tENS5_IJSB_llEEENS_12float_e4m3_tENS5_IJlSB_lEEENS4_8TiledMMAINS4_8MMA_AtomIJNS4_4SM904GMMA31MMA_64x256x32_F32E5M2E4M3_RS_TNILNSQ_7ScaleInE1ELSS_1EEEEEENS4_6LayoutISC_NS5_IJNSA_ILi0EEESW_SW_EEEEENS5_IJNS4_10UnderscoreESZ_SZ_EEEEENS4_13SM90_TMA_LOADENS4_14ComposedLayoutINS4_7SwizzleILi2ELi4ELi3EEENS4_18smem_ptr_flag_bitsILi8EEENSV_INS5_IJSF_NSA_ILi8EEEEEENS5_IJSB_SF_EEEEEEENS4_9Copy_AtomIJNS4_39AutoVectorizingCopyWithAssumedAlignmentILi128EEESJ_EEENS4_8identityES12_NS13_INS14_ILi3ELi4ELi3EEES17_NSV_INS5_IJS18_SH_EEENS5_IJSH_SB_EEEEEEEvS1H_EENS_8epilogue10collective6detail29Sm90TmaWarpSpecializedAdapterINS1P_15DefaultEpilogueISJ_SM_SM_NS1O_6thread17LinearCombinationISJ_Li1EffLNS1T_9ScaleType4KindE0ELNS_15FloatRoundStyleE2ESJ_EENS1_15EpilogueDefaultEEEEEvvEEEEvNT_6ParamsE --------------------------
	.section	.nv.constant0._ZN7cutlass13device_kernelINS_4gemm6kernel13GemmUniversalIN4cute5tupleIJiiiiEEENS1_10collective13CollectiveMmaINS1_39MainloopSm90TmaGmmaRmemAWarpSpecializedILi5ENS5_IJNS4_1CILi1EEESB_SB_EEENS1_32KernelTmaWarpSpecializedPingpongEEENS5_IJNSA_ILi64EEENSA_ILi256EEENSA_ILi128EEEEEENS_12float_e5m2_tENS5_IJSB_llEEENS_12float_e4m3_tENS5_IJlSB_lEEENS4_8TiledMMAINS4_8MMA_AtomIJNS4_4SM904GMMA31MMA_64x256x32_F32E5M2E4M3_RS_TNILNSQ_7ScaleInE1ELSS_1EEEEEENS4_6LayoutISC_NS5_IJNSA_ILi0EEESW_SW_EEEEENS5_IJNS4_10UnderscoreESZ_SZ_EEEEENS4_13SM90_TMA_LOADENS4_14ComposedLayoutINS4_7SwizzleILi2ELi4ELi3EEENS4_18smem_ptr_flag_bitsILi8EEENSV_INS5_IJSF_NSA_ILi8EEEEEENS5_IJSB_SF_EEEEEEENS4_9Copy_AtomIJNS4_39AutoVectorizingCopyWithAssumedAlignmentILi128EEESJ_EEENS4_8identityES12_NS13_INS14_ILi3ELi4ELi3EEES17_NSV_INS5_IJS18_SH_EEENS5_IJSH_SB_EEEEEEEvS1H_EENS_8epilogue10collective6detail29Sm90TmaWarpSpecializedAdapterINS1P_15DefaultEpilogueISJ_SM_SM_NS1O_6thread17LinearCombinationISJ_Li1EffLNS1T_9ScaleType4KindE0ELNS_15FloatRoundStyleE2ESJ_EENS1_15EpilogueDefaultEEEEEvvEEEEvNT_6ParamsE,"a",@progbits
	.sectionflags	@""
	.align	4
.nv.constant0._ZN7cutlass13device_kernelINS_4gemm6kernel13GemmUniversalIN4cute5tupleIJiiiiEEENS1_10collective13CollectiveMmaINS1_39MainloopSm90TmaGmmaRmemAWarpSpecializedILi5ENS5_IJNS4_1CILi1EEESB_SB_EEENS1_32KernelTmaWarpSpecializedPingpongEEENS5_IJNSA_ILi64EEENSA_ILi256EEENSA_ILi128EEEEEENS_12float_e5m2_tENS5_IJSB_llEEENS_12float_e4m3_tENS5_IJlSB_lEEENS4_8TiledMMAINS4_8MMA_AtomIJNS4_4SM904GMMA31MMA_64x256x32_F32E5M2E4M3_RS_TNILNSQ_7ScaleInE1ELSS_1EEEEEENS4_6LayoutISC_NS5_IJNSA_ILi0EEESW_SW_EEEEENS5_IJNS4_10UnderscoreESZ_SZ_EEEEENS4_13SM90_TMA_LOADENS4_14ComposedLayoutINS4_7SwizzleILi2ELi4ELi3EEENS4_18smem_ptr_flag_bitsILi8EEENSV_INS5_IJSF_NSA_ILi8EEEEEENS5_IJSB_SF_EEEEEEENS4_9Copy_AtomIJNS4_39AutoVectorizingCopyWithAssumedAlignmentILi128EEESJ_EEENS4_8identityES12_NS13_INS14_ILi3ELi4ELi3EEES17_NSV_INS5_IJS18_SH_EEENS5_IJSH_SB_EEEEEEEvS1H_EENS_8epilogue10collective6detail29Sm90TmaWarpSpecializedAdapterINS1P_15DefaultEpilogueISJ_SM_SM_NS1O_6thread17LinearCombinationISJ_Li1EffLNS1T_9ScaleType4KindE0ELNS_15FloatRoundStyleE2ESJ_EENS1_15EpilogueDefaultEEEEEvvEEEEvNT_6ParamsE:
	.zero		1664


//--------------------- SYMBOLS --------------------------

	.type		.nv.reservedSmem.offset0,@object
	.size		.nv.reservedSmem.offset0,0x4
	.type		__assertfail,@function
